//
// Generated by NVIDIA NVVM Compiler
//
// Compiler Build ID: CL-36424714
// Cuda compilation tools, release 13.0, V13.0.88
// Based on NVVM 20.0.0
//

.version 9.0
.target sm_100
.address_size 64


.entry _Z20find_nearest_clusteriiiPfS_Pi(
	.param .u32 _Z20find_nearest_clusteriiiPfS_Pi_param_0,
	.param .u32 _Z20find_nearest_clusteriiiPfS_Pi_param_1,
	.param .u32 _Z20find_nearest_clusteriiiPfS_Pi_param_2,
	.param .u64 .ptr .align 1 _Z20find_nearest_clusteriiiPfS_Pi_param_3,
	.param .u64 .ptr .align 1 _Z20find_nearest_clusteriiiPfS_Pi_param_4,
	.param .u64 .ptr .align 1 _Z20find_nearest_clusteriiiPfS_Pi_param_5
)
{
	.reg .pred 	%p<28>;
	.reg .b32 	%r<102>;
	.reg .b32 	%f<235>;
	.reg .b64 	%rd<56>;

	ld.param.u32 	%r50, [_Z20find_nearest_clusteriiiPfS_Pi_param_0];
	ld.param.u32 	%r52, [_Z20find_nearest_clusteriiiPfS_Pi_param_1];
	ld.param.u32 	%r51, [_Z20find_nearest_clusteriiiPfS_Pi_param_2];
	ld.param.u64 	%rd8, [_Z20find_nearest_clusteriiiPfS_Pi_param_3];
	ld.param.u64 	%rd9, [_Z20find_nearest_clusteriiiPfS_Pi_param_4];
	ld.param.u64 	%rd7, [_Z20find_nearest_clusteriiiPfS_Pi_param_5];
	cvta.to.global.u64 	%rd1, %rd9;
	cvta.to.global.u64 	%rd2, %rd8;
	mov.u32 	%r53, %ntid.x;
	mov.u32 	%r54, %ctaid.x;
	mov.u32 	%r55, %tid.x;
	mad.lo.s32 	%r1, %r53, %r54, %r55;
	setp.ge.s32 	%p1, %r1, %r52;
	@%p1 bra 	$L__BB0_35;
	setp.lt.s32 	%p2, %r50, 1;
	mov.f32 	%f221, 0f00000000;
	@%p2 bra 	$L__BB0_13;
	mul.lo.s32 	%r2, %r50, %r1;
	and.b32  	%r3, %r50, 7;
	setp.lt.u32 	%p3, %r50, 8;
	mov.b32 	%r82, 0;
	mov.f32 	%f221, 0f00000000;
	@%p3 bra 	$L__BB0_5;
	and.b32  	%r82, %r50, 2147483640;
	mov.b32 	%r92, 0;
	mov.f32 	%f221, 0f00000000;
$L__BB0_4:
	.pragma "nounroll";
	add.s32 	%r58, %r92, %r2;
	mul.wide.s32 	%rd10, %r58, 4;
	add.s64 	%rd11, %rd2, %rd10;
	ld.global.f32 	%f36, [%rd11];
	mul.wide.u32 	%rd12, %r92, 4;
	add.s64 	%rd13, %rd1, %rd12;
	ld.global.f32 	%f37, [%rd13];
	sub.f32 	%f38, %f36, %f37;
	mul.f32 	%f39, %f36, %f38;
	sub.f32 	%f40, %f39, %f37;
	add.f32 	%f41, %f221, %f40;
	ld.global.f32 	%f42, [%rd11+4];
	ld.global.f32 	%f43, [%rd13+4];
	sub.f32 	%f44, %f42, %f43;
	mul.f32 	%f45, %f42, %f44;
	sub.f32 	%f46, %f45, %f43;
	add.f32 	%f47, %f41, %f46;
	ld.global.f32 	%f48, [%rd11+8];
	ld.global.f32 	%f49, [%rd13+8];
	sub.f32 	%f50, %f48, %f49;
	mul.f32 	%f51, %f48, %f50;
	sub.f32 	%f52, %f51, %f49;
	add.f32 	%f53, %f47, %f52;
	ld.global.f32 	%f54, [%rd11+12];
	ld.global.f32 	%f55, [%rd13+12];
	sub.f32 	%f56, %f54, %f55;
	mul.f32 	%f57, %f54, %f56;
	sub.f32 	%f58, %f57, %f55;
	add.f32 	%f59, %f53, %f58;
	ld.global.f32 	%f60, [%rd11+16];
	ld.global.f32 	%f61, [%rd13+16];
	sub.f32 	%f62, %f60, %f61;
	mul.f32 	%f63, %f60, %f62;
	sub.f32 	%f64, %f63, %f61;
	add.f32 	%f65, %f59, %f64;
	ld.global.f32 	%f66, [%rd11+20];
	ld.global.f32 	%f67, [%rd13+20];
	sub.f32 	%f68, %f66, %f67;
	mul.f32 	%f69, %f66, %f68;
	sub.f32 	%f70, %f69, %f67;
	add.f32 	%f71, %f65, %f70;
	ld.global.f32 	%f72, [%rd11+24];
	ld.global.f32 	%f73, [%rd13+24];
	sub.f32 	%f74, %f72, %f73;
	mul.f32 	%f75, %f72, %f74;
	sub.f32 	%f76, %f75, %f73;
	add.f32 	%f77, %f71, %f76;
	ld.global.f32 	%f78, [%rd11+28];
	ld.global.f32 	%f79, [%rd13+28];
	sub.f32 	%f80, %f78, %f79;
	mul.f32 	%f81, %f78, %f80;
	sub.f32 	%f82, %f81, %f79;
	add.f32 	%f221, %f77, %f82;
	add.s32 	%r92, %r92, 8;
	setp.eq.s32 	%p4, %r92, %r82;
	@%p4 bra 	$L__BB0_5;
	bra.uni 	$L__BB0_4;
$L__BB0_5:
	setp.eq.s32 	%p5, %r3, 0;
	@%p5 bra 	$L__BB0_13;
	and.b32  	%r6, %r50, 3;
	setp.lt.u32 	%p6, %r3, 4;
	@%p6 bra 	$L__BB0_8;
	add.s32 	%r59, %r82, %r2;
	mul.wide.s32 	%rd14, %r59, 4;
	add.s64 	%rd15, %rd2, %rd14;
	ld.global.f32 	%f84, [%rd15];
	mul.wide.u32 	%rd16, %r82, 4;
	add.s64 	%rd17, %rd1, %rd16;
	ld.global.f32 	%f85, [%rd17];
	sub.f32 	%f86, %f84, %f85;
	mul.f32 	%f87, %f84, %f86;
	sub.f32 	%f88, %f87, %f85;
	add.f32 	%f89, %f221, %f88;
	ld.global.f32 	%f90, [%rd15+4];
	ld.global.f32 	%f91, [%rd17+4];
	sub.f32 	%f92, %f90, %f91;
	mul.f32 	%f93, %f90, %f92;
	sub.f32 	%f94, %f93, %f91;
	add.f32 	%f95, %f89, %f94;
	ld.global.f32 	%f96, [%rd15+8];
	ld.global.f32 	%f97, [%rd17+8];
	sub.f32 	%f98, %f96, %f97;
	mul.f32 	%f99, %f96, %f98;
	sub.f32 	%f100, %f99, %f97;
	add.f32 	%f101, %f95, %f100;
	ld.global.f32 	%f102, [%rd15+12];
	ld.global.f32 	%f103, [%rd17+12];
	sub.f32 	%f104, %f102, %f103;
	mul.f32 	%f105, %f102, %f104;
	sub.f32 	%f106, %f105, %f103;
	add.f32 	%f221, %f101, %f106;
	add.s32 	%r82, %r82, 4;
$L__BB0_8:
	setp.eq.s32 	%p7, %r6, 0;
	@%p7 bra 	$L__BB0_13;
	setp.eq.s32 	%p8, %r6, 1;
	@%p8 bra 	$L__BB0_11;
	add.s32 	%r60, %r82, %r2;
	mul.wide.s32 	%rd18, %r60, 4;
	add.s64 	%rd19, %rd2, %rd18;
	ld.global.f32 	%f108, [%rd19];
	mul.wide.u32 	%rd20, %r82, 4;
	add.s64 	%rd21, %rd1, %rd20;
	ld.global.f32 	%f109, [%rd21];
	sub.f32 	%f110, %f108, %f109;
	mul.f32 	%f111, %f108, %f110;
	sub.f32 	%f112, %f111, %f109;
	add.f32 	%f113, %f221, %f112;
	ld.global.f32 	%f114, [%rd19+4];
	ld.global.f32 	%f115, [%rd21+4];
	sub.f32 	%f116, %f114, %f115;
	mul.f32 	%f117, %f114, %f116;
	sub.f32 	%f118, %f117, %f115;
	add.f32 	%f221, %f113, %f118;
	add.s32 	%r82, %r82, 2;
$L__BB0_11:
	and.b32  	%r61, %r50, 1;
	setp.eq.b32 	%p9, %r61, 1;
	not.pred 	%p10, %p9;
	@%p10 bra 	$L__BB0_13;
	add.s32 	%r62, %r82, %r2;
	mul.wide.s32 	%rd22, %r62, 4;
	add.s64 	%rd23, %rd2, %rd22;
	ld.global.f32 	%f119, [%rd23];
	mul.wide.u32 	%rd24, %r82, 4;
	add.s64 	%rd25, %rd1, %rd24;
	ld.global.f32 	%f120, [%rd25];
	sub.f32 	%f121, %f119, %f120;
	mul.f32 	%f122, %f119, %f121;
	sub.f32 	%f123, %f122, %f120;
	add.f32 	%f221, %f221, %f123;
$L__BB0_13:
	setp.lt.s32 	%p11, %r51, 2;
	mov.b32 	%r101, 0;
	@%p11 bra 	$L__BB0_34;
	setp.lt.s32 	%p12, %r50, 1;
	mul.lo.s32 	%r11, %r50, %r1;
	@%p12 bra 	$L__BB0_28;
	and.b32  	%r12, %r50, 7;
	and.b32  	%r13, %r50, 3;
	and.b32  	%r14, %r50, 2147483640;
	and.b32  	%r15, %r50, 1;
	neg.s32 	%r16, %r14;
	add.s64 	%rd3, %rd2, 16;
	mov.b32 	%r101, 0;
	mov.b32 	%r85, 1;
$L__BB0_16:
	setp.lt.u32 	%p19, %r50, 8;
	mul.lo.s32 	%r19, %r85, %r50;
	mov.b32 	%r90, 0;
	mov.f32 	%f230, 0f00000000;
	@%p19 bra 	$L__BB0_19;
	mul.wide.u32 	%rd26, %r19, 4;
	add.s64 	%rd27, %rd1, %rd26;
	add.s64 	%rd55, %rd27, 16;
	mov.f32 	%f230, 0f00000000;
	mov.u32 	%r87, %r11;
	mov.u32 	%r88, %r16;
$L__BB0_18:
	.pragma "nounroll";
	mul.wide.s32 	%rd28, %r87, 4;
	add.s64 	%rd29, %rd3, %rd28;
	ld.global.f32 	%f127, [%rd29+-16];
	ld.global.f32 	%f128, [%rd55+-16];
	sub.f32 	%f129, %f127, %f128;
	mul.f32 	%f130, %f129, %f127;
	sub.f32 	%f131, %f130, %f128;
	add.f32 	%f132, %f230, %f131;
	ld.global.f32 	%f133, [%rd29+-12];
	ld.global.f32 	%f134, [%rd55+-12];
	sub.f32 	%f135, %f133, %f134;
	mul.f32 	%f136, %f135, %f133;
	sub.f32 	%f137, %f136, %f134;
	add.f32 	%f138, %f132, %f137;
	ld.global.f32 	%f139, [%rd29+-8];
	ld.global.f32 	%f140, [%rd55+-8];
	sub.f32 	%f141, %f139, %f140;
	mul.f32 	%f142, %f141, %f139;
	sub.f32 	%f143, %f142, %f140;
	add.f32 	%f144, %f138, %f143;
	ld.global.f32 	%f145, [%rd29+-4];
	ld.global.f32 	%f146, [%rd55+-4];
	sub.f32 	%f147, %f145, %f146;
	mul.f32 	%f148, %f147, %f145;
	sub.f32 	%f149, %f148, %f146;
	add.f32 	%f150, %f144, %f149;
	ld.global.f32 	%f151, [%rd29];
	ld.global.f32 	%f152, [%rd55];
	sub.f32 	%f153, %f151, %f152;
	mul.f32 	%f154, %f153, %f151;
	sub.f32 	%f155, %f154, %f152;
	add.f32 	%f156, %f150, %f155;
	ld.global.f32 	%f157, [%rd29+4];
	ld.global.f32 	%f158, [%rd55+4];
	sub.f32 	%f159, %f157, %f158;
	mul.f32 	%f160, %f159, %f157;
	sub.f32 	%f161, %f160, %f158;
	add.f32 	%f162, %f156, %f161;
	ld.global.f32 	%f163, [%rd29+8];
	ld.global.f32 	%f164, [%rd55+8];
	sub.f32 	%f165, %f163, %f164;
	mul.f32 	%f166, %f165, %f163;
	sub.f32 	%f167, %f166, %f164;
	add.f32 	%f168, %f162, %f167;
	ld.global.f32 	%f169, [%rd29+12];
	ld.global.f32 	%f170, [%rd55+12];
	sub.f32 	%f171, %f169, %f170;
	mul.f32 	%f172, %f171, %f169;
	sub.f32 	%f173, %f172, %f170;
	add.f32 	%f230, %f168, %f173;
	add.s32 	%r88, %r88, 8;
	add.s32 	%r87, %r87, 8;
	add.s64 	%rd55, %rd55, 32;
	setp.ne.s32 	%p20, %r88, 0;
	mov.u32 	%r90, %r14;
	@%p20 bra 	$L__BB0_18;
$L__BB0_19:
	setp.eq.s32 	%p21, %r12, 0;
	@%p21 bra 	$L__BB0_27;
	add.s32 	%r75, %r12, -1;
	setp.lt.u32 	%p22, %r75, 3;
	@%p22 bra 	$L__BB0_22;
	add.s32 	%r76, %r90, %r11;
	mul.wide.s32 	%rd30, %r76, 4;
	add.s64 	%rd31, %rd2, %rd30;
	ld.global.f32 	%f175, [%rd31];
	add.s32 	%r77, %r90, %r19;
	mul.wide.u32 	%rd32, %r77, 4;
	add.s64 	%rd33, %rd1, %rd32;
	ld.global.f32 	%f176, [%rd33];
	sub.f32 	%f177, %f175, %f176;
	mul.f32 	%f178, %f177, %f175;
	sub.f32 	%f179, %f178, %f176;
	add.f32 	%f180, %f230, %f179;
	ld.global.f32 	%f181, [%rd31+4];
	cvt.u64.u32 	%rd34, %r19;
	cvt.u64.u32 	%rd35, %r90;
	add.s64 	%rd36, %rd35, %rd34;
	shl.b64 	%rd37, %rd36, 2;
	add.s64 	%rd38, %rd1, %rd37;
	ld.global.f32 	%f182, [%rd38+4];
	sub.f32 	%f183, %f181, %f182;
	mul.f32 	%f184, %f183, %f181;
	sub.f32 	%f185, %f184, %f182;
	add.f32 	%f186, %f180, %f185;
	ld.global.f32 	%f187, [%rd31+8];
	ld.global.f32 	%f188, [%rd38+8];
	sub.f32 	%f189, %f187, %f188;
	mul.f32 	%f190, %f189, %f187;
	sub.f32 	%f191, %f190, %f188;
	add.f32 	%f192, %f186, %f191;
	ld.global.f32 	%f193, [%rd31+12];
	ld.global.f32 	%f194, [%rd38+12];
	sub.f32 	%f195, %f193, %f194;
	mul.f32 	%f196, %f195, %f193;
	sub.f32 	%f197, %f196, %f194;
	add.f32 	%f230, %f192, %f197;
	add.s32 	%r90, %r90, 4;
$L__BB0_22:
	setp.eq.s32 	%p23, %r13, 0;
	@%p23 bra 	$L__BB0_27;
	setp.eq.s32 	%p24, %r13, 1;
	@%p24 bra 	$L__BB0_25;
	add.s32 	%r78, %r90, %r11;
	mul.wide.s32 	%rd39, %r78, 4;
	add.s64 	%rd40, %rd2, %rd39;
	ld.global.f32 	%f199, [%rd40];
	add.s32 	%r79, %r90, %r19;
	mul.wide.u32 	%rd41, %r79, 4;
	add.s64 	%rd42, %rd1, %rd41;
	ld.global.f32 	%f200, [%rd42];
	sub.f32 	%f201, %f199, %f200;
	mul.f32 	%f202, %f201, %f199;
	sub.f32 	%f203, %f202, %f200;
	add.f32 	%f204, %f230, %f203;
	ld.global.f32 	%f205, [%rd40+4];
	cvt.u64.u32 	%rd43, %r19;
	cvt.u64.u32 	%rd44, %r90;
	add.s64 	%rd45, %rd44, %rd43;
	shl.b64 	%rd46, %rd45, 2;
	add.s64 	%rd47, %rd1, %rd46;
	ld.global.f32 	%f206, [%rd47+4];
	sub.f32 	%f207, %f205, %f206;
	mul.f32 	%f208, %f207, %f205;
	sub.f32 	%f209, %f208, %f206;
	add.f32 	%f230, %f204, %f209;
	add.s32 	%r90, %r90, 2;
$L__BB0_25:
	setp.eq.s32 	%p25, %r15, 0;
	@%p25 bra 	$L__BB0_27;
	add.s32 	%r80, %r90, %r11;
	mul.wide.s32 	%rd48, %r80, 4;
	add.s64 	%rd49, %rd2, %rd48;
	ld.global.f32 	%f210, [%rd49];
	add.s32 	%r81, %r90, %r19;
	mul.wide.u32 	%rd50, %r81, 4;
	add.s64 	%rd51, %rd1, %rd50;
	ld.global.f32 	%f211, [%rd51];
	sub.f32 	%f212, %f210, %f211;
	mul.f32 	%f213, %f212, %f210;
	sub.f32 	%f214, %f213, %f211;
	add.f32 	%f230, %f230, %f214;
$L__BB0_27:
	setp.lt.f32 	%p26, %f230, %f221;
	selp.b32 	%r101, %r85, %r101, %p26;
	selp.f32 	%f221, %f230, %f221, %p26;
	add.s32 	%r85, %r85, 1;
	setp.eq.s32 	%p27, %r85, %r51;
	@%p27 bra 	$L__BB0_34;
	bra.uni 	$L__BB0_16;
$L__BB0_28:
	add.s32 	%r31, %r51, -1;
	add.s32 	%r67, %r51, -2;
	and.b32  	%r32, %r31, 3;
	setp.lt.u32 	%p13, %r67, 3;
	mov.b32 	%r101, 0;
	mov.b32 	%r98, 1;
	@%p13 bra 	$L__BB0_31;
	and.b32  	%r33, %r31, -4;
	mov.b32 	%r101, 0;
	mov.b32 	%r93, 1;
$L__BB0_30:
	setp.gt.f32 	%p14, %f221, 0f00000000;
	selp.b32 	%r101, %r93, %r101, %p14;
	selp.f32 	%f221, 0f00000000, %f221, %p14;
	add.s32 	%r98, %r93, 4;
	add.s32 	%r70, %r93, 3;
	setp.ne.s32 	%p15, %r70, %r33;
	mov.u32 	%r93, %r98;
	@%p15 bra 	$L__BB0_30;
$L__BB0_31:
	setp.eq.s32 	%p16, %r32, 0;
	@%p16 bra 	$L__BB0_34;
	mov.b32 	%r100, 0;
$L__BB0_33:
	.pragma "nounroll";
	setp.gt.f32 	%p17, %f221, 0f00000000;
	selp.b32 	%r101, %r98, %r101, %p17;
	selp.f32 	%f221, 0f00000000, %f221, %p17;
	add.s32 	%r98, %r98, 1;
	add.s32 	%r100, %r100, 1;
	setp.ne.s32 	%p18, %r100, %r32;
	@%p18 bra 	$L__BB0_33;
$L__BB0_34:
	cvta.to.global.u64 	%rd52, %rd7;
	mul.wide.s32 	%rd53, %r1, 4;
	add.s64 	%rd54, %rd52, %rd53;
	st.global.u32 	[%rd54], %r101;
$L__BB0_35:
	ret;

}
.entry _Z25find_nearest_and_labelingiiiPfS_S_PiS0_S_(
	.param .u32 _Z25find_nearest_and_labelingiiiPfS_S_PiS0_S__param_0,
	.param .u32 _Z25find_nearest_and_labelingiiiPfS_S_PiS0_S__param_1,
	.param .u32 _Z25find_nearest_and_labelingiiiPfS_S_PiS0_S__param_2,
	.param .u64 .ptr .align 1 _Z25find_nearest_and_labelingiiiPfS_S_PiS0_S__param_3,
	.param .u64 .ptr .align 1 _Z25find_nearest_and_labelingiiiPfS_S_PiS0_S__param_4,
	.param .u64 .ptr .align 1 _Z25find_nearest_and_labelingiiiPfS_S_PiS0_S__param_5,
	.param .u64 .ptr .align 1 _Z25find_nearest_and_labelingiiiPfS_S_PiS0_S__param_6,
	.param .u64 .ptr .align 1 _Z25find_nearest_and_labelingiiiPfS_S_PiS0_S__param_7,
	.param .u64 .ptr .align 1 _Z25find_nearest_and_labelingiiiPfS_S_PiS0_S__param_8
)
{
	.reg .pred 	%p<35>;
	.reg .b32 	%r<132>;
	.reg .b32 	%f<145>;
	.reg .b64 	%rd<131>;

	ld.param.u32 	%r54, [_Z25find_nearest_and_labelingiiiPfS_S_PiS0_S__param_1];
	ld.param.u32 	%r55, [_Z25find_nearest_and_labelingiiiPfS_S_PiS0_S__param_2];
	ld.param.u64 	%rd13, [_Z25find_nearest_and_labelingiiiPfS_S_PiS0_S__param_4];
	ld.param.u64 	%rd9, [_Z25find_nearest_and_labelingiiiPfS_S_PiS0_S__param_5];
	cvta.to.global.u64 	%rd1, %rd13;
	mov.u32 	%r56, %ntid.x;
	mov.u32 	%r57, %ctaid.x;
	mov.u32 	%r58, %tid.x;
	mad.lo.s32 	%r1, %r56, %r57, %r58;
	setp.ge.s32 	%p1, %r1, %r54;
	@%p1 bra 	$L__BB1_27;
	cvta.to.global.u64 	%rd14, %rd9;
	ld.global.f32 	%f9, [%rd1];
	mul.wide.s32 	%rd15, %r1, 4;
	add.s64 	%rd2, %rd14, %rd15;
	ld.global.f32 	%f10, [%rd2];
	add.f32 	%f11, %f10, %f10;
	sub.f32 	%f143, %f9, %f11;
	setp.lt.s32 	%p2, %r55, 2;
	mov.b32 	%r122, 0;
	@%p2 bra 	$L__BB1_14;
	add.s32 	%r2, %r55, -1;
	add.s32 	%r63, %r55, -2;
	setp.lt.u32 	%p3, %r63, 7;
	mov.b32 	%r122, 0;
	mov.b32 	%r117, 1;
	@%p3 bra 	$L__BB1_6;
	shl.b32 	%r3, %r54, 3;
	add.s64 	%rd130, %rd1, 16;
	mov.b32 	%r111, 0;
	mul.wide.s32 	%rd18, %r54, 4;
	mov.u32 	%r110, %r54;
	mov.u32 	%r122, %r111;
$L__BB1_4:
	.pragma "nounroll";
	add.s32 	%r65, %r111, 1;
	ld.global.f32 	%f12, [%rd130+-12];
	mul.wide.s32 	%rd16, %r110, 4;
	add.s64 	%rd17, %rd2, %rd16;
	ld.global.f32 	%f13, [%rd17];
	add.f32 	%f14, %f13, %f13;
	sub.f32 	%f15, %f12, %f14;
	setp.lt.f32 	%p4, %f15, %f143;
	selp.b32 	%r66, %r65, %r122, %p4;
	selp.f32 	%f16, %f15, %f143, %p4;
	ld.global.f32 	%f17, [%rd130+-8];
	add.s64 	%rd19, %rd17, %rd18;
	ld.global.f32 	%f18, [%rd19];
	add.f32 	%f19, %f18, %f18;
	sub.f32 	%f20, %f17, %f19;
	setp.lt.f32 	%p5, %f20, %f16;
	add.s32 	%r67, %r111, 2;
	selp.b32 	%r68, %r67, %r66, %p5;
	selp.f32 	%f21, %f20, %f16, %p5;
	ld.global.f32 	%f22, [%rd130+-4];
	add.s64 	%rd20, %rd19, %rd18;
	ld.global.f32 	%f23, [%rd20];
	add.f32 	%f24, %f23, %f23;
	sub.f32 	%f25, %f22, %f24;
	setp.lt.f32 	%p6, %f25, %f21;
	add.s32 	%r69, %r111, 3;
	selp.b32 	%r70, %r69, %r68, %p6;
	selp.f32 	%f26, %f25, %f21, %p6;
	ld.global.f32 	%f27, [%rd130];
	add.s64 	%rd21, %rd20, %rd18;
	ld.global.f32 	%f28, [%rd21];
	add.f32 	%f29, %f28, %f28;
	sub.f32 	%f30, %f27, %f29;
	setp.lt.f32 	%p7, %f30, %f26;
	add.s32 	%r71, %r111, 4;
	selp.b32 	%r72, %r71, %r70, %p7;
	selp.f32 	%f31, %f30, %f26, %p7;
	ld.global.f32 	%f32, [%rd130+4];
	add.s64 	%rd22, %rd21, %rd18;
	ld.global.f32 	%f33, [%rd22];
	add.f32 	%f34, %f33, %f33;
	sub.f32 	%f35, %f32, %f34;
	setp.lt.f32 	%p8, %f35, %f31;
	add.s32 	%r73, %r111, 5;
	selp.b32 	%r74, %r73, %r72, %p8;
	selp.f32 	%f36, %f35, %f31, %p8;
	ld.global.f32 	%f37, [%rd130+8];
	add.s64 	%rd23, %rd22, %rd18;
	ld.global.f32 	%f38, [%rd23];
	add.f32 	%f39, %f38, %f38;
	sub.f32 	%f40, %f37, %f39;
	setp.lt.f32 	%p9, %f40, %f36;
	add.s32 	%r75, %r111, 6;
	selp.b32 	%r76, %r75, %r74, %p9;
	selp.f32 	%f41, %f40, %f36, %p9;
	ld.global.f32 	%f42, [%rd130+12];
	add.s64 	%rd24, %rd23, %rd18;
	ld.global.f32 	%f43, [%rd24];
	add.f32 	%f44, %f43, %f43;
	sub.f32 	%f45, %f42, %f44;
	setp.lt.f32 	%p10, %f45, %f41;
	add.s32 	%r77, %r111, 7;
	selp.b32 	%r78, %r77, %r76, %p10;
	selp.f32 	%f46, %f45, %f41, %p10;
	ld.global.f32 	%f47, [%rd130+16];
	add.s64 	%rd25, %rd24, %rd18;
	ld.global.f32 	%f48, [%rd25];
	add.f32 	%f49, %f48, %f48;
	sub.f32 	%f50, %f47, %f49;
	setp.lt.f32 	%p11, %f50, %f46;
	add.s32 	%r111, %r111, 8;
	selp.b32 	%r122, %r111, %r78, %p11;
	selp.f32 	%f143, %f50, %f46, %p11;
	add.s32 	%r110, %r110, %r3;
	add.s64 	%rd130, %rd130, 32;
	and.b32  	%r79, %r2, -8;
	setp.ne.s32 	%p12, %r111, %r79;
	@%p12 bra 	$L__BB1_4;
	add.s32 	%r117, %r111, 1;
$L__BB1_6:
	and.b32  	%r14, %r2, 7;
	setp.eq.s32 	%p13, %r14, 0;
	@%p13 bra 	$L__BB1_14;
	and.b32  	%r15, %r2, 3;
	setp.lt.u32 	%p14, %r14, 4;
	@%p14 bra 	$L__BB1_9;
	mul.wide.u32 	%rd26, %r117, 4;
	add.s64 	%rd27, %rd1, %rd26;
	ld.global.f32 	%f51, [%rd27];
	mul.lo.s32 	%r81, %r117, %r54;
	mul.wide.s32 	%rd28, %r81, 4;
	add.s64 	%rd29, %rd2, %rd28;
	ld.global.f32 	%f52, [%rd29];
	add.f32 	%f53, %f52, %f52;
	sub.f32 	%f54, %f51, %f53;
	setp.lt.f32 	%p15, %f54, %f143;
	selp.b32 	%r82, %r117, %r122, %p15;
	selp.f32 	%f55, %f54, %f143, %p15;
	add.s32 	%r83, %r117, 1;
	ld.global.f32 	%f56, [%rd27+4];
	mul.wide.s32 	%rd30, %r54, 4;
	add.s64 	%rd31, %rd29, %rd30;
	ld.global.f32 	%f57, [%rd31];
	add.f32 	%f58, %f57, %f57;
	sub.f32 	%f59, %f56, %f58;
	setp.lt.f32 	%p16, %f59, %f55;
	selp.b32 	%r84, %r83, %r82, %p16;
	selp.f32 	%f60, %f59, %f55, %p16;
	add.s32 	%r85, %r117, 2;
	ld.global.f32 	%f61, [%rd27+8];
	add.s64 	%rd32, %rd31, %rd30;
	ld.global.f32 	%f62, [%rd32];
	add.f32 	%f63, %f62, %f62;
	sub.f32 	%f64, %f61, %f63;
	setp.lt.f32 	%p17, %f64, %f60;
	selp.b32 	%r86, %r85, %r84, %p17;
	selp.f32 	%f65, %f64, %f60, %p17;
	add.s32 	%r87, %r117, 3;
	ld.global.f32 	%f66, [%rd27+12];
	add.s64 	%rd33, %rd32, %rd30;
	ld.global.f32 	%f67, [%rd33];
	add.f32 	%f68, %f67, %f67;
	sub.f32 	%f69, %f66, %f68;
	setp.lt.f32 	%p18, %f69, %f65;
	selp.b32 	%r122, %r87, %r86, %p18;
	selp.f32 	%f143, %f69, %f65, %p18;
	add.s32 	%r117, %r117, 4;
$L__BB1_9:
	setp.eq.s32 	%p19, %r15, 0;
	@%p19 bra 	$L__BB1_14;
	setp.eq.s32 	%p20, %r15, 1;
	@%p20 bra 	$L__BB1_12;
	mul.wide.u32 	%rd34, %r117, 4;
	add.s64 	%rd35, %rd1, %rd34;
	ld.global.f32 	%f70, [%rd35];
	mul.lo.s32 	%r89, %r117, %r54;
	mul.wide.s32 	%rd36, %r89, 4;
	add.s64 	%rd37, %rd2, %rd36;
	ld.global.f32 	%f71, [%rd37];
	add.f32 	%f72, %f71, %f71;
	sub.f32 	%f73, %f70, %f72;
	setp.lt.f32 	%p21, %f73, %f143;
	selp.b32 	%r90, %r117, %r122, %p21;
	selp.f32 	%f74, %f73, %f143, %p21;
	add.s32 	%r91, %r117, 1;
	ld.global.f32 	%f75, [%rd35+4];
	mul.wide.s32 	%rd38, %r54, 4;
	add.s64 	%rd39, %rd37, %rd38;
	ld.global.f32 	%f76, [%rd39];
	add.f32 	%f77, %f76, %f76;
	sub.f32 	%f78, %f75, %f77;
	setp.lt.f32 	%p22, %f78, %f74;
	selp.b32 	%r122, %r91, %r90, %p22;
	selp.f32 	%f143, %f78, %f74, %p22;
	add.s32 	%r117, %r117, 2;
$L__BB1_12:
	and.b32  	%r92, %r2, 1;
	setp.eq.b32 	%p23, %r92, 1;
	not.pred 	%p24, %p23;
	@%p24 bra 	$L__BB1_14;
	mul.wide.u32 	%rd40, %r117, 4;
	add.s64 	%rd41, %rd1, %rd40;
	ld.global.f32 	%f79, [%rd41];
	mul.lo.s32 	%r93, %r117, %r54;
	mul.wide.s32 	%rd42, %r93, 4;
	add.s64 	%rd43, %rd2, %rd42;
	ld.global.f32 	%f80, [%rd43];
	add.f32 	%f81, %f80, %f80;
	sub.f32 	%f82, %f79, %f81;
	setp.lt.f32 	%p25, %f82, %f143;
	selp.b32 	%r122, %r117, %r122, %p25;
$L__BB1_14:
	ld.param.u64 	%rd127, [_Z25find_nearest_and_labelingiiiPfS_S_PiS0_S__param_7];
	ld.param.u64 	%rd126, [_Z25find_nearest_and_labelingiiiPfS_S_PiS0_S__param_6];
	ld.param.u32 	%r103, [_Z25find_nearest_and_labelingiiiPfS_S_PiS0_S__param_0];
	cvta.to.global.u64 	%rd44, %rd126;
	add.s64 	%rd46, %rd44, %rd15;
	st.global.u32 	[%rd46], %r122;
	cvta.to.global.u64 	%rd47, %rd127;
	mul.wide.u32 	%rd48, %r122, 4;
	add.s64 	%rd49, %rd47, %rd48;
	atom.global.add.u32 	%r94, [%rd49], 1;
	setp.lt.s32 	%p26, %r103, 1;
	@%p26 bra 	$L__BB1_27;
	ld.param.u32 	%r104, [_Z25find_nearest_and_labelingiiiPfS_S_PiS0_S__param_0];
	setp.lt.u32 	%p27, %r104, 16;
	mov.b32 	%r127, 0;
	@%p27 bra 	$L__BB1_18;
	ld.param.u32 	%r105, [_Z25find_nearest_and_labelingiiiPfS_S_PiS0_S__param_0];
	and.b32  	%r96, %r105, 2147483632;
	neg.s32 	%r125, %r96;
	mul.wide.s32 	%rd56, %r55, 4;
	mul.wide.s32 	%rd58, %r54, 4;
	shl.b32 	%r97, %r54, 4;
	shl.b32 	%r98, %r55, 4;
	mov.u32 	%r123, %r122;
	mov.u32 	%r124, %r1;
$L__BB1_17:
	.pragma "nounroll";
	ld.param.u64 	%rd128, [_Z25find_nearest_and_labelingiiiPfS_S_PiS0_S__param_8];
	ld.param.u64 	%rd124, [_Z25find_nearest_and_labelingiiiPfS_S_PiS0_S__param_3];
	ld.param.u32 	%r106, [_Z25find_nearest_and_labelingiiiPfS_S_PiS0_S__param_0];
	and.b32  	%r127, %r106, 2147483632;
	cvta.to.global.u64 	%rd50, %rd128;
	mul.wide.s32 	%rd51, %r123, 4;
	add.s64 	%rd52, %rd50, %rd51;
	cvta.to.global.u64 	%rd53, %rd124;
	mul.wide.s32 	%rd54, %r124, 4;
	add.s64 	%rd55, %rd53, %rd54;
	ld.global.f32 	%f83, [%rd55];
	atom.global.add.f32 	%f84, [%rd52], %f83;
	add.s64 	%rd57, %rd52, %rd56;
	add.s64 	%rd59, %rd55, %rd58;
	ld.global.f32 	%f85, [%rd59];
	atom.global.add.f32 	%f86, [%rd57], %f85;
	add.s64 	%rd60, %rd57, %rd56;
	add.s64 	%rd61, %rd59, %rd58;
	ld.global.f32 	%f87, [%rd61];
	atom.global.add.f32 	%f88, [%rd60], %f87;
	add.s64 	%rd62, %rd60, %rd56;
	add.s64 	%rd63, %rd61, %rd58;
	ld.global.f32 	%f89, [%rd63];
	atom.global.add.f32 	%f90, [%rd62], %f89;
	add.s64 	%rd64, %rd62, %rd56;
	add.s64 	%rd65, %rd63, %rd58;
	ld.global.f32 	%f91, [%rd65];
	atom.global.add.f32 	%f92, [%rd64], %f91;
	add.s64 	%rd66, %rd64, %rd56;
	add.s64 	%rd67, %rd65, %rd58;
	ld.global.f32 	%f93, [%rd67];
	atom.global.add.f32 	%f94, [%rd66], %f93;
	add.s64 	%rd68, %rd66, %rd56;
	add.s64 	%rd69, %rd67, %rd58;
	ld.global.f32 	%f95, [%rd69];
	atom.global.add.f32 	%f96, [%rd68], %f95;
	add.s64 	%rd70, %rd68, %rd56;
	add.s64 	%rd71, %rd69, %rd58;
	ld.global.f32 	%f97, [%rd71];
	atom.global.add.f32 	%f98, [%rd70], %f97;
	add.s64 	%rd72, %rd70, %rd56;
	add.s64 	%rd73, %rd71, %rd58;
	ld.global.f32 	%f99, [%rd73];
	atom.global.add.f32 	%f100, [%rd72], %f99;
	add.s64 	%rd74, %rd72, %rd56;
	add.s64 	%rd75, %rd73, %rd58;
	ld.global.f32 	%f101, [%rd75];
	atom.global.add.f32 	%f102, [%rd74], %f101;
	add.s64 	%rd76, %rd74, %rd56;
	add.s64 	%rd77, %rd75, %rd58;
	ld.global.f32 	%f103, [%rd77];
	atom.global.add.f32 	%f104, [%rd76], %f103;
	add.s64 	%rd78, %rd76, %rd56;
	add.s64 	%rd79, %rd77, %rd58;
	ld.global.f32 	%f105, [%rd79];
	atom.global.add.f32 	%f106, [%rd78], %f105;
	add.s64 	%rd80, %rd78, %rd56;
	add.s64 	%rd81, %rd79, %rd58;
	ld.global.f32 	%f107, [%rd81];
	atom.global.add.f32 	%f108, [%rd80], %f107;
	add.s64 	%rd82, %rd80, %rd56;
	add.s64 	%rd83, %rd81, %rd58;
	ld.global.f32 	%f109, [%rd83];
	atom.global.add.f32 	%f110, [%rd82], %f109;
	add.s64 	%rd84, %rd82, %rd56;
	add.s64 	%rd85, %rd83, %rd58;
	ld.global.f32 	%f111, [%rd85];
	atom.global.add.f32 	%f112, [%rd84], %f111;
	add.s64 	%rd86, %rd84, %rd56;
	add.s64 	%rd87, %rd85, %rd58;
	ld.global.f32 	%f113, [%rd87];
	atom.global.add.f32 	%f114, [%rd86], %f113;
	add.s32 	%r125, %r125, 16;
	add.s32 	%r124, %r124, %r97;
	add.s32 	%r123, %r123, %r98;
	setp.ne.s32 	%p28, %r125, 0;
	@%p28 bra 	$L__BB1_17;
$L__BB1_18:
	ld.param.u32 	%r107, [_Z25find_nearest_and_labelingiiiPfS_S_PiS0_S__param_0];
	and.b32  	%r37, %r107, 15;
	setp.eq.s32 	%p29, %r37, 0;
	@%p29 bra 	$L__BB1_27;
	ld.param.u64 	%rd129, [_Z25find_nearest_and_labelingiiiPfS_S_PiS0_S__param_8];
	ld.param.u64 	%rd125, [_Z25find_nearest_and_labelingiiiPfS_S_PiS0_S__param_3];
	ld.param.u32 	%r108, [_Z25find_nearest_and_labelingiiiPfS_S_PiS0_S__param_0];
	cvta.to.global.u64 	%rd6, %rd129;
	cvta.to.global.u64 	%rd7, %rd125;
	and.b32  	%r38, %r108, 7;
	setp.lt.u32 	%p30, %r37, 8;
	@%p30 bra 	$L__BB1_21;
	mad.lo.s32 	%r99, %r127, %r55, %r122;
	mul.wide.s32 	%rd88, %r99, 4;
	add.s64 	%rd89, %rd6, %rd88;
	mad.lo.s32 	%r100, %r127, %r54, %r1;
	mul.wide.s32 	%rd90, %r100, 4;
	add.s64 	%rd91, %rd7, %rd90;
	ld.global.f32 	%f115, [%rd91];
	atom.global.add.f32 	%f116, [%rd89], %f115;
	mul.wide.s32 	%rd92, %r55, 4;
	add.s64 	%rd93, %rd89, %rd92;
	mul.wide.s32 	%rd94, %r54, 4;
	add.s64 	%rd95, %rd91, %rd94;
	ld.global.f32 	%f117, [%rd95];
	atom.global.add.f32 	%f118, [%rd93], %f117;
	add.s64 	%rd96, %rd93, %rd92;
	add.s64 	%rd97, %rd95, %rd94;
	ld.global.f32 	%f119, [%rd97];
	atom.global.add.f32 	%f120, [%rd96], %f119;
	add.s64 	%rd98, %rd96, %rd92;
	add.s64 	%rd99, %rd97, %rd94;
	ld.global.f32 	%f121, [%rd99];
	atom.global.add.f32 	%f122, [%rd98], %f121;
	add.s64 	%rd100, %rd98, %rd92;
	add.s64 	%rd101, %rd99, %rd94;
	ld.global.f32 	%f123, [%rd101];
	atom.global.add.f32 	%f124, [%rd100], %f123;
	add.s64 	%rd102, %rd100, %rd92;
	add.s64 	%rd103, %rd101, %rd94;
	ld.global.f32 	%f125, [%rd103];
	atom.global.add.f32 	%f126, [%rd102], %f125;
	add.s64 	%rd104, %rd102, %rd92;
	add.s64 	%rd105, %rd103, %rd94;
	ld.global.f32 	%f127, [%rd105];
	atom.global.add.f32 	%f128, [%rd104], %f127;
	add.s64 	%rd106, %rd104, %rd92;
	add.s64 	%rd107, %rd105, %rd94;
	ld.global.f32 	%f129, [%rd107];
	atom.global.add.f32 	%f130, [%rd106], %f129;
	add.s32 	%r127, %r127, 8;
$L__BB1_21:
	setp.eq.s32 	%p31, %r38, 0;
	@%p31 bra 	$L__BB1_27;
	ld.param.u32 	%r109, [_Z25find_nearest_and_labelingiiiPfS_S_PiS0_S__param_0];
	and.b32  	%r41, %r109, 3;
	setp.lt.u32 	%p32, %r38, 4;
	@%p32 bra 	$L__BB1_24;
	mad.lo.s32 	%r101, %r127, %r55, %r122;
	mul.wide.s32 	%rd108, %r101, 4;
	add.s64 	%rd109, %rd6, %rd108;
	mad.lo.s32 	%r102, %r127, %r54, %r1;
	mul.wide.s32 	%rd110, %r102, 4;
	add.s64 	%rd111, %rd7, %rd110;
	ld.global.f32 	%f131, [%rd111];
	atom.global.add.f32 	%f132, [%rd109], %f131;
	mul.wide.s32 	%rd112, %r55, 4;
	add.s64 	%rd113, %rd109, %rd112;
	mul.wide.s32 	%rd114, %r54, 4;
	add.s64 	%rd115, %rd111, %rd114;
	ld.global.f32 	%f133, [%rd115];
	atom.global.add.f32 	%f134, [%rd113], %f133;
	add.s64 	%rd116, %rd113, %rd112;
	add.s64 	%rd117, %rd115, %rd114;
	ld.global.f32 	%f135, [%rd117];
	atom.global.add.f32 	%f136, [%rd116], %f135;
	add.s64 	%rd118, %rd116, %rd112;
	add.s64 	%rd119, %rd117, %rd114;
	ld.global.f32 	%f137, [%rd119];
	atom.global.add.f32 	%f138, [%rd118], %f137;
	add.s32 	%r127, %r127, 4;
$L__BB1_24:
	setp.eq.s32 	%p33, %r41, 0;
	@%p33 bra 	$L__BB1_27;
	mad.lo.s32 	%r131, %r127, %r54, %r1;
	mad.lo.s32 	%r130, %r127, %r55, %r122;
	neg.s32 	%r129, %r41;
$L__BB1_26:
	.pragma "nounroll";
	mul.wide.s32 	%rd120, %r130, 4;
	add.s64 	%rd121, %rd6, %rd120;
	mul.wide.s32 	%rd122, %r131, 4;
	add.s64 	%rd123, %rd7, %rd122;
	ld.global.f32 	%f139, [%rd123];
	atom.global.add.f32 	%f140, [%rd121], %f139;
	add.s32 	%r131, %r131, %r54;
	add.s32 	%r130, %r130, %r55;
	add.s32 	%r129, %r129, 1;
	setp.ne.s32 	%p34, %r129, 0;
	@%p34 bra 	$L__BB1_26;
$L__BB1_27:
	ret;

}
.entry _Z14update_centersiiPiPfS0_(
	.param .u32 _Z14update_centersiiPiPfS0__param_0,
	.param .u32 _Z14update_centersiiPiPfS0__param_1,
	.param .u64 .ptr .align 1 _Z14update_centersiiPiPfS0__param_2,
	.param .u64 .ptr .align 1 _Z14update_centersiiPiPfS0__param_3,
	.param .u64 .ptr .align 1 _Z14update_centersiiPiPfS0__param_4
)
{
	.reg .pred 	%p<4>;
	.reg .b32 	%r<16>;
	.reg .b32 	%f<4>;
	.reg .b64 	%rd<13>;

	ld.param.u32 	%r5, [_Z14update_centersiiPiPfS0__param_0];
	ld.param.u32 	%r4, [_Z14update_centersiiPiPfS0__param_1];
	ld.param.u64 	%rd1, [_Z14update_centersiiPiPfS0__param_2];
	ld.param.u64 	%rd2, [_Z14update_centersiiPiPfS0__param_3];
	ld.param.u64 	%rd3, [_Z14update_centersiiPiPfS0__param_4];
	mov.u32 	%r6, %ctaid.x;
	mov.u32 	%r7, %ntid.x;
	mov.u32 	%r8, %tid.x;
	mad.lo.s32 	%r1, %r6, %r7, %r8;
	mov.u32 	%r9, %ctaid.y;
	mov.u32 	%r10, %ntid.y;
	mov.u32 	%r11, %tid.y;
	mad.lo.s32 	%r12, %r9, %r10, %r11;
	setp.ge.s32 	%p1, %r1, %r4;
	setp.ge.s32 	%p2, %r12, %r5;
	or.pred  	%p3, %p1, %p2;
	@%p3 bra 	$L__BB2_2;
	cvta.to.global.u64 	%rd4, %rd2;
	cvta.to.global.u64 	%rd5, %rd1;
	cvta.to.global.u64 	%rd6, %rd3;
	mad.lo.s32 	%r13, %r4, %r12, %r1;
	mul.wide.s32 	%rd7, %r13, 4;
	add.s64 	%rd8, %rd4, %rd7;
	ld.global.f32 	%f1, [%rd8];
	mul.wide.s32 	%rd9, %r1, 4;
	add.s64 	%rd10, %rd5, %rd9;
	ld.global.u32 	%r14, [%rd10];
	cvt.rn.f32.s32 	%f2, %r14;
	div.rn.f32 	%f3, %f1, %f2;
	mad.lo.s32 	%r15, %r1, %r5, %r12;
	mul.wide.s32 	%rd11, %r15, 4;
	add.s64 	%rd12, %rd6, %rd11;
	st.global.f32 	[%rd12], %f3;
$L__BB2_2:
	ret;

}


// ===== COMPILED SASS (sm_100) =====

	.target	sm_100

	.elftype	@"ET_EXEC"


//--------------------- .note.nv.tkinfo           --------------------------
	.section	.note.nv.tkinfo,"",@"SHT_NOTE"
	.sectionflags	@"SHF_NOTE_NV_TKINFO"
	.tkinfo
        /*0018*/ 	.word	0x00000002
        /*0030*/ 	.string	""
        /*0030*/ 	.string	"ptxas"
        /*0030*/ 	.string	"Cuda compilation tools, release 13.0, V13.0.88"
        /*0030*/ 	.string	"Build cuda_13.0.r13.0/compiler.36424714_0"
        /*0030*/ 	.string	"-arch sm_100 -m 64 "



//--------------------- .note.nv.cuinfo           --------------------------
	.section	.note.nv.cuinfo,"",@"SHT_NOTE"
	.sectionflags	@"SHF_NOTE_NV_CUINFO"
        /*0018*/ 	.short	0x0002
        /*001a*/ 	.short	0x0064
        /*001c*/ 	.short	0x0082
	.zero		2


//--------------------- .nv.info                  --------------------------
	.section	.nv.info,"",@"SHT_CUDA_INFO"
	.align	4


	//----- nvinfo : EIATTR_REGCOUNT
	.align		4
        /*0000*/ 	.byte	0x04, 0x2f
        /*0002*/ 	.short	(.L_1 - .L_0)
	.align		4
.L_0:
        /*0004*/ 	.word	index@(_Z20find_nearest_clusteriiiPfS_Pi)
        /*0008*/ 	.word	0x0000001f


	//----- nvinfo : EIATTR_FRAME_SIZE
	.align		4
.L_1:
        /*000c*/ 	.byte	0x04, 0x11
        /*000e*/ 	.short	(.L_3 - .L_2)
	.align		4
.L_2:
        /*0010*/ 	.word	index@(_Z20find_nearest_clusteriiiPfS_Pi)
        /*0014*/ 	.word	0x00000000


	//----- nvinfo : EIATTR_REGCOUNT
	.align		4
.L_3:
        /*0018*/ 	.byte	0x04, 0x2f
        /*001a*/ 	.short	(.L_5 - .L_4)
	.align		4
.L_4:
        /*001c*/ 	.word	index@(_Z25find_nearest_and_labelingiiiPfS_S_PiS0_S_)
        /*0020*/ 	.word	0x00000020


	//----- nvinfo : EIATTR_FRAME_SIZE
	.align		4
.L_5:
        /*0024*/ 	.byte	0x04, 0x11
        /*0026*/ 	.short	(.L_7 - .L_6)
	.align		4
.L_6:
        /*0028*/ 	.word	index@(_Z25find_nearest_and_labelingiiiPfS_S_PiS0_S_)
        /*002c*/ 	.word	0x00000000


	//----- nvinfo : EIATTR_REGCOUNT
	.align		4
.L_7:
        /*0030*/ 	.byte	0x04, 0x2f
        /*0032*/ 	.short	(.L_9 - .L_8)
	.align		4
.L_8:
        /*0034*/ 	.word	index@(_Z14update_centersiiPiPfS0_)
        /*0038*/ 	.word	0x00000010


	//----- nvinfo : EIATTR_FRAME_SIZE
	.align		4
.L_9:
        /*003c*/ 	.byte	0x04, 0x11
        /*003e*/ 	.short	(.L_11 - .L_10)
	.align		4
.L_10:
        /*0040*/ 	.word	index@($__internal_0_$__cuda_sm3x_div_rn_noftz_f32_slowpath)
        /*0044*/ 	.word	0x00000000


	//----- nvinfo : EIATTR_FRAME_SIZE
	.align		4
.L_11:
        /*0048*/ 	.byte	0x04, 0x11
        /*004a*/ 	.short	(.L_13 - .L_12)
	.align		4
.L_12:
        /*004c*/ 	.word	index@(_Z14update_centersiiPiPfS0_)
        /*0050*/ 	.word	0x00000000


	//----- nvinfo : EIATTR_MIN_STACK_SIZE
	.align		4
.L_13:
        /*0054*/ 	.byte	0x04, 0x12
        /*0056*/ 	.short	(.L_15 - .L_14)
	.align		4
.L_14:
        /*0058*/ 	.word	index@(_Z14update_centersiiPiPfS0_)
        /*005c*/ 	.word	0x00000000


	//----- nvinfo : EIATTR_MIN_STACK_SIZE
	.align		4
.L_15:
        /*0060*/ 	.byte	0x04, 0x12
        /*0062*/ 	.short	(.L_17 - .L_16)
	.align		4
.L_16:
        /*0064*/ 	.word	index@(_Z25find_nearest_and_labelingiiiPfS_S_PiS0_S_)
        /*0068*/ 	.word	0x00000000


	//----- nvinfo : EIATTR_MIN_STACK_SIZE
	.align		4
.L_17:
        /*006c*/ 	.byte	0x04, 0x12
        /*006e*/ 	.short	(.L_19 - .L_18)
	.align		4
.L_18:
        /*0070*/ 	.word	index@(_Z20find_nearest_clusteriiiPfS_Pi)
        /*0074*/ 	.word	0x00000000
.L_19:


//--------------------- .nv.compat                --------------------------
	.section	.nv.compat,"",@"SHT_CUDA_COMPAT_INFO"
	.align	4
        /*0000*/ 	.byte	0x02, 0x09, 0x00, 0x00, 0x02, 0x02, 0x01, 0x00, 0x02, 0x05, 0x05, 0x00, 0x03, 0x07, 0x01, 0x01
        /*0010*/ 	.byte	0x02, 0x03, 0x00, 0x00, 0x02, 0x06, 0x01, 0x00, 0x04, 0x0b, 0x08, 0x00, 0x01, 0x00, 0x00, 0x00
        /*0020*/ 	.byte	0x00, 0x00, 0x00, 0x00


//--------------------- .nv.info._Z14update_centersiiPiPfS0_ --------------------------
	.section	.nv.info._Z14update_centersiiPiPfS0_,"",@"SHT_CUDA_INFO"
	.sectionflags	@""
	.align	4


	//----- nvinfo : EIATTR_CUDA_API_VERSION
	.align		4
        /*0000*/ 	.byte	0x04, 0x37
        /*0002*/ 	.short	(.L_21 - .L_20)
.L_20:
        /*0004*/ 	.word	0x00000082


	//----- nvinfo : EIATTR_KPARAM_INFO
	.align		4
.L_21:
        /*0008*/ 	.byte	0x04, 0x17
        /*000a*/ 	.short	(.L_23 - .L_22)
.L_22:
        /*000c*/ 	.word	0x00000000
        /*0010*/ 	.short	0x0004
        /*0012*/ 	.short	0x0018
        /*0014*/ 	.byte	0x00, 0xf5, 0x21, 0x00


	//----- nvinfo : EIATTR_KPARAM_INFO
	.align		4
.L_23:
        /*0018*/ 	.byte	0x04, 0x17
        /*001a*/ 	.short	(.L_25 - .L_24)
.L_24:
        /*001c*/ 	.word	0x00000000
        /*0020*/ 	.short	0x0003
        /*0022*/ 	.short	0x0010
        /*0024*/ 	.byte	0x00, 0xf5, 0x21, 0x00


	//----- nvinfo : EIATTR_KPARAM_INFO
	.align		4
.L_25:
        /*0028*/ 	.byte	0x04, 0x17
        /*002a*/ 	.short	(.L_27 - .L_26)
.L_26:
        /*002c*/ 	.word	0x00000000
        /*0030*/ 	.short	0x0002
        /*0032*/ 	.short	0x0008
        /*0034*/ 	.byte	0x00, 0xf5, 0x21, 0x00


	//----- nvinfo : EIATTR_KPARAM_INFO
	.align		4
.L_27:
        /*0038*/ 	.byte	0x04, 0x17
        /*003a*/ 	.short	(.L_29 - .L_28)
.L_28:
        /*003c*/ 	.word	0x00000000
        /*0040*/ 	.short	0x0001
        /*0042*/ 	.short	0x0004
        /*0044*/ 	.byte	0x00, 0xf0, 0x11, 0x00


	//----- nvinfo : EIATTR_KPARAM_INFO
	.align		4
.L_29:
        /*0048*/ 	.byte	0x04, 0x17
        /*004a*/ 	.short	(.L_31 - .L_30)
.L_30:
        /*004c*/ 	.word	0x00000000
        /*0050*/ 	.short	0x0000
        /*0052*/ 	.short	0x0000
        /*0054*/ 	.byte	0x00, 0xf0, 0x11, 0x00


	//----- nvinfo : EIATTR_SPARSE_MMA_MASK
	.align		4
.L_31:
        /*0058*/ 	.byte	0x03, 0x50
        /*005a*/ 	.short	0x0000


	//----- nvinfo : EIATTR_MAXREG_COUNT
	.align		4
        /*005c*/ 	.byte	0x03, 0x1b
        /*005e*/ 	.short	0x00ff


	//----- nvinfo : EIATTR_MERCURY_ISA_VERSION
	.align		4
        /*0060*/ 	.byte	0x03, 0x5f
        /*0062*/ 	.short	0x0101


	//----- nvinfo : EIATTR_VRC_CTA_INIT_COUNT
	.align		4
        /*0064*/ 	.byte	0x02, 0x4a
	.zero		1
	.zero		1


	//----- nvinfo : EIATTR_EXIT_INSTR_OFFSETS
	.align		4
        /*0068*/ 	.byte	0x04, 0x1c
        /*006a*/ 	.short	(.L_33 - .L_32)


	//   ....[0]....
.L_32:
        /*006c*/ 	.word	0x000000c0


	//   ....[1]....
        /*0070*/ 	.word	0x00000280


	//----- nvinfo : EIATTR_CRS_STACK_SIZE
	.align		4
.L_33:
        /*0074*/ 	.byte	0x04, 0x1e
        /*0076*/ 	.short	(.L_35 - .L_34)
.L_34:
        /*0078*/ 	.word	0x00000000


	//----- nvinfo : EIATTR_CBANK_PARAM_SIZE
	.align		4
.L_35:
        /*007c*/ 	.byte	0x03, 0x19
        /*007e*/ 	.short	0x0020


	//----- nvinfo : EIATTR_PARAM_CBANK
	.align		4
        /*0080*/ 	.byte	0x04, 0x0a
        /*0082*/ 	.short	(.L_37 - .L_36)
	.align		4
.L_36:
        /*0084*/ 	.word	index@(.nv.constant0._Z14update_centersiiPiPfS0_)
        /*0088*/ 	.short	0x0380
        /*008a*/ 	.short	0x0020


	//----- nvinfo : EIATTR_SW_WAR
	.align		4
.L_37:
        /*008c*/ 	.byte	0x04, 0x36
        /*008e*/ 	.short	(.L_39 - .L_38)
.L_38:
        /*0090*/ 	.word	0x00000008
.L_39:


//--------------------- .nv.info._Z25find_nearest_and_labelingiiiPfS_S_PiS0_S_ --------------------------
	.section	.nv.info._Z25find_nearest_and_labelingiiiPfS_S_PiS0_S_,"",@"SHT_CUDA_INFO"
	.sectionflags	@""
	.align	4


	//----- nvinfo : EIATTR_CUDA_API_VERSION
	.align		4
        /*0000*/ 	.byte	0x04, 0x37
        /*0002*/ 	.short	(.L_41 - .L_40)
.L_40:
        /*0004*/ 	.word	0x00000082


	//----- nvinfo : EIATTR_KPARAM_INFO
	.align		4
.L_41:
        /*0008*/ 	.byte	0x04, 0x17
        /*000a*/ 	.short	(.L_43 - .L_42)
.L_42:
        /*000c*/ 	.word	0x00000000
        /*0010*/ 	.short	0x0008
        /*0012*/ 	.short	0x0038
        /*0014*/ 	.byte	0x00, 0xf5, 0x21, 0x00


	//----- nvinfo : EIATTR_KPARAM_INFO
	.align		4
.L_43:
        /*0018*/ 	.byte	0x04, 0x17
        /*001a*/ 	.short	(.L_45 - .L_44)
.L_44:
        /*001c*/ 	.word	0x00000000
        /*0020*/ 	.short	0x0007
        /*0022*/ 	.short	0x0030
        /*0024*/ 	.byte	0x00, 0xf5, 0x21, 0x00


	//----- nvinfo : EIATTR_KPARAM_INFO
	.align		4
.L_45:
        /*0028*/ 	.byte	0x04, 0x17
        /*002a*/ 	.short	(.L_47 - .L_46)
.L_46:
        /*002c*/ 	.word	0x00000000
        /*0030*/ 	.short	0x0006
        /*0032*/ 	.short	0x0028
        /*0034*/ 	.byte	0x00, 0xf5, 0x21, 0x00


	//----- nvinfo : EIATTR_KPARAM_INFO
	.align		4
.L_47:
        /*0038*/ 	.byte	0x04, 0x17
        /*003a*/ 	.short	(.L_49 - .L_48)
.L_48:
        /*003c*/ 	.word	0x00000000
        /*0040*/ 	.short	0x0005
        /*0042*/ 	.short	0x0020
        /*0044*/ 	.byte	0x00, 0xf5, 0x21, 0x00


	//----- nvinfo : EIATTR_KPARAM_INFO
	.align		4
.L_49:
        /*0048*/ 	.byte	0x04, 0x17
        /*004a*/ 	.short	(.L_51 - .L_50)
.L_50:
        /*004c*/ 	.word	0x00000000
        /*0050*/ 	.short	0x0004
        /*0052*/ 	.short	0x0018
        /*0054*/ 	.byte	0x00, 0xf5, 0x21, 0x00


	//----- nvinfo : EIATTR_KPARAM_INFO
	.align		4
.L_51:
        /*0058*/ 	.byte	0x04, 0x17
        /*005a*/ 	.short	(.L_53 - .L_52)
.L_52:
        /*005c*/ 	.word	0x00000000
        /*0060*/ 	.short	0x0003
        /*0062*/ 	.short	0x0010
        /*0064*/ 	.byte	0x00, 0xf5, 0x21, 0x00


	//----- nvinfo : EIATTR_KPARAM_INFO
	.align		4
.L_53:
        /*0068*/ 	.byte	0x04, 0x17
        /*006a*/ 	.short	(.L_55 - .L_54)
.L_54:
        /*006c*/ 	.word	0x00000000
        /*0070*/ 	.short	0x0002
        /*0072*/ 	.short	0x0008
        /*0074*/ 	.byte	0x00, 0xf0, 0x11, 0x00


	//----- nvinfo : EIATTR_KPARAM_INFO
	.align		4
.L_55:
        /*0078*/ 	.byte	0x04, 0x17
        /*007a*/ 	.short	(.L_57 - .L_56)
.L_56:
        /*007c*/ 	.word	0x00000000
        /*0080*/ 	.short	0x0001
        /*0082*/ 	.short	0x0004
        /*0084*/ 	.byte	0x00, 0xf0, 0x11, 0x00


	//----- nvinfo : EIATTR_KPARAM_INFO
	.align		4
.L_57:
        /*0088*/ 	.byte	0x04, 0x17
        /*008a*/ 	.short	(.L_59 - .L_58)
.L_58:
        /*008c*/ 	.word	0x00000000
        /*0090*/ 	.short	0x0000
        /*0092*/ 	.short	0x0000
        /*0094*/ 	.byte	0x00, 0xf0, 0x11, 0x00


	//----- nvinfo : EIATTR_SPARSE_MMA_MASK
	.align		4
.L_59:
        /*0098*/ 	.byte	0x03, 0x50
        /*009a*/ 	.short	0x0000


	//----- nvinfo : EIATTR_MAXREG_COUNT
	.align		4
        /*009c*/ 	.byte	0x03, 0x1b
        /*009e*/ 	.short	0x00ff


	//----- nvinfo : EIATTR_MERCURY_ISA_VERSION
	.align		4
        /*00a0*/ 	.byte	0x03, 0x5f
        /*00a2*/ 	.short	0x0101


	//----- nvinfo : EIATTR_VRC_CTA_INIT_COUNT
	.align		4
        /*00a4*/ 	.byte	0x02, 0x4a
	.zero		1
	.zero		1


	//----- nvinfo : EIATTR_EXIT_INSTR_OFFSETS
	.align		4
        /*00a8*/ 	.byte	0x04, 0x1c
        /*00aa*/ 	.short	(.L_61 - .L_60)


	//   ....[0]....
.L_60:
        /*00ac*/ 	.word	0x00000070


	//   ....[1]....
        /*00b0*/ 	.word	0x00000c00


	//   ....[2]....
        /*00b4*/ 	.word	0x00001100


	//   ....[3]....
        /*00b8*/ 	.word	0x000013a0


	//   ....[4]....
        /*00bc*/ 	.word	0x00001540


	//   ....[5]....
        /*00c0*/ 	.word	0x00001630


	//----- nvinfo : EIATTR_CBANK_PARAM_SIZE
	.align		4
.L_61:
        /*00c4*/ 	.byte	0x03, 0x19
        /*00c6*/ 	.short	0x0040


	//----- nvinfo : EIATTR_PARAM_CBANK
	.align		4
        /*00c8*/ 	.byte	0x04, 0x0a
        /*00ca*/ 	.short	(.L_63 - .L_62)
	.align		4
.L_62:
        /*00cc*/ 	.word	index@(.nv.constant0._Z25find_nearest_and_labelingiiiPfS_S_PiS0_S_)
        /*00d0*/ 	.short	0x0380
        /*00d2*/ 	.short	0x0040


	//----- nvinfo : EIATTR_SW_WAR
	.align		4
.L_63:
        /*00d4*/ 	.byte	0x04, 0x36
        /*00d6*/ 	.short	(.L_65 - .L_64)
.L_64:
        /*00d8*/ 	.word	0x00000008
.L_65:


//--------------------- .nv.info._Z20find_nearest_clusteriiiPfS_Pi --------------------------
	.section	.nv.info._Z20find_nearest_clusteriiiPfS_Pi,"",@"SHT_CUDA_INFO"
	.sectionflags	@""
	.align	4


	//----- nvinfo : EIATTR_CUDA_API_VERSION
	.align		4
        /*0000*/ 	.byte	0x04, 0x37
        /*0002*/ 	.short	(.L_67 - .L_66)
.L_66:
        /*0004*/ 	.word	0x00000082


	//----- nvinfo : EIATTR_KPARAM_INFO
	.align		4
.L_67:
        /*0008*/ 	.byte	0x04, 0x17
        /*000a*/ 	.short	(.L_69 - .L_68)
.L_68:
        /*000c*/ 	.word	0x00000000
        /*0010*/ 	.short	0x0005
        /*0012*/ 	.short	0x0020
        /*0014*/ 	.byte	0x00, 0xf5, 0x21, 0x00


	//----- nvinfo : EIATTR_KPARAM_INFO
	.align		4
.L_69:
        /*0018*/ 	.byte	0x04, 0x17
        /*001a*/ 	.short	(.L_71 - .L_70)
.L_70:
        /*001c*/ 	.word	0x00000000
        /*0020*/ 	.short	0x0004
        /*0022*/ 	.short	0x0018
        /*0024*/ 	.byte	0x00, 0xf5, 0x21, 0x00


	//----- nvinfo : EIATTR_KPARAM_INFO
	.align		4
.L_71:
        /*0028*/ 	.byte	0x04, 0x17
        /*002a*/ 	.short	(.L_73 - .L_72)
.L_72:
        /*002c*/ 	.word	0x00000000
        /*0030*/ 	.short	0x0003
        /*0032*/ 	.short	0x0010
        /*0034*/ 	.byte	0x00, 0xf5, 0x21, 0x00


	//----- nvinfo : EIATTR_KPARAM_INFO
	.align		4
.L_73:
        /*0038*/ 	.byte	0x04, 0x17
        /*003a*/ 	.short	(.L_75 - .L_74)
.L_74:
        /*003c*/ 	.word	0x00000000
        /*0040*/ 	.short	0x0002
        /*0042*/ 	.short	0x0008
        /*0044*/ 	.byte	0x00, 0xf0, 0x11, 0x00


	//----- nvinfo : EIATTR_KPARAM_INFO
	.align		4
.L_75:
        /*0048*/ 	.byte	0x04, 0x17
        /*004a*/ 	.short	(.L_77 - .L_76)
.L_76:
        /*004c*/ 	.word	0x00000000
        /*0050*/ 	.short	0x0001
        /*0052*/ 	.short	0x0004
        /*0054*/ 	.byte	0x00, 0xf0, 0x11, 0x00


	//----- nvinfo : EIATTR_KPARAM_INFO
	.align		4
.L_77:
        /*0058*/ 	.byte	0x04, 0x17
        /*005a*/ 	.short	(.L_79 - .L_78)
.L_78:
        /*005c*/ 	.word	0x00000000
        /*0060*/ 	.short	0x0000
        /*0062*/ 	.short	0x0000
        /*0064*/ 	.byte	0x00, 0xf0, 0x11, 0x00


	//----- nvinfo : EIATTR_SPARSE_MMA_MASK
	.align		4
.L_79:
        /*0068*/ 	.byte	0x03, 0x50
        /*006a*/ 	.short	0x0000


	//----- nvinfo : EIATTR_MAXREG_COUNT
	.align		4
        /*006c*/ 	.byte	0x03, 0x1b
        /*006e*/ 	.short	0x00ff


	//----- nvinfo : EIATTR_MERCURY_ISA_VERSION
	.align		4
        /*0070*/ 	.byte	0x03, 0x5f
        /*0072*/ 	.short	0x0101


	//----- nvinfo : EIATTR_VRC_CTA_INIT_COUNT
	.align		4
        /*0074*/ 	.byte	0x02, 0x4a
	.zero		1
	.zero		1


	//----- nvinfo : EIATTR_EXIT_INSTR_OFFSETS
	.align		4
        /*0078*/ 	.byte	0x04, 0x1c
        /*007a*/ 	.short	(.L_81 - .L_80)


	//   ....[0]....
.L_80:
        /*007c*/ 	.word	0x00000070


	//   ....[1]....
        /*0080*/ 	.word	0x00001480


	//----- nvinfo : EIATTR_CBANK_PARAM_SIZE
	.align		4
.L_81:
        /*0084*/ 	.byte	0x03, 0x19
        /*0086*/ 	.short	0x0028


	//----- nvinfo : EIATTR_PARAM_CBANK
	.align		4
        /*0088*/ 	.byte	0x04, 0x0a
        /*008a*/ 	.short	(.L_83 - .L_82)
	.align		4
.L_82:
        /*008c*/ 	.word	index@(.nv.constant0._Z20find_nearest_clusteriiiPfS_Pi)
        /*0090*/ 	.short	0x0380
        /*0092*/ 	.short	0x0028


	//----- nvinfo : EIATTR_SW_WAR
	.align		4
.L_83:
        /*0094*/ 	.byte	0x04, 0x36
        /*0096*/ 	.short	(.L_85 - .L_84)
.L_84:
        /*0098*/ 	.word	0x00000008
.L_85:


//--------------------- .nv.callgraph             --------------------------
	.section	.nv.callgraph,"",@"SHT_CUDA_CALLGRAPH"
	.align	4
	.sectionentsize	8
	.align		4
        /*0000*/ 	.word	0x00000000
	.align		4
        /*0004*/ 	.word	0xffffffff
	.align		4
        /*0008*/ 	.word	0x00000000
	.align		4
        /*000c*/ 	.word	0xfffffffe
	.align		4
        /*0010*/ 	.word	0x00000000
	.align		4
        /*0014*/ 	.word	0xfffffffd
	.align		4
        /*0018*/ 	.word	0x00000000
	.align		4
        /*001c*/ 	.word	0xfffffffc


//--------------------- .text._Z14update_centersiiPiPfS0_ --------------------------
	.section	.text._Z14update_centersiiPiPfS0_,"ax",@progbits
	.align	128
.text._Z14update_centersiiPiPfS0_:
        .type           _Z14update_centersiiPiPfS0_,@function
        .size           _Z14update_centersiiPiPfS0_,(.L_x_40 - _Z14update_centersiiPiPfS0_)
        .other          _Z14update_centersiiPiPfS0_,@"STO_CUDA_ENTRY STV_DEFAULT"
_Z14update_centersiiPiPfS0_:
[----:B------:R-:W-:Y:S01]  /*0000*/  LDC R1, c[0x0][0x37c] ;  /* 0x0000df00ff017b82 */ /* 0x000fe20000000800 */
[----:B------:R-:W0:Y:S07]  /*0010*/  S2R R3, SR_TID.Y ;  /* 0x0000000000037919 */ /* 0x000e2e0000002200 */
[----:B------:R-:W1:Y:S01]  /*0020*/  LDC R5, c[0x0][0x360] ;  /* 0x0000d800ff057b82 */ /* 0x000e620000000800 */
[----:B------:R-:W2:Y:S01]  /*0030*/  LDCU.64 UR6, c[0x0][0x380] ;  /* 0x00007000ff0677ac */ /* 0x000ea20008000a00 */
[----:B------:R-:W1:Y:S06]  /*0040*/  S2R R0, SR_TID.X ;  /* 0x0000000000007919 */ /* 0x000e6c0000002100 */
[----:B------:R-:W0:Y:S08]  /*0050*/  S2UR UR5, SR_CTAID.Y ;  /* 0x00000000000579c3 */ /* 0x000e300000002600 */
[----:B------:R-:W0:Y:S08]  /*0060*/  LDC R2, c[0x0][0x364] ;  /* 0x0000d900ff027b82 */ /* 0x000e300000000800 */
[----:B------:R-:W1:Y:S01]  /*0070*/  S2UR UR4, SR_CTAID.X ;  /* 0x00000000000479c3 */ /* 0x000e620000002500 */
[----:B0-----:R-:W-:-:S05]  /*0080*/  IMAD R2, R2, UR5, R3 ;  /* 0x0000000502027c24 */ /* 0x001fca000f8e0203 */
[----:B--2---:R-:W-:Y:S01]  /*0090*/  ISETP.GE.AND P0, PT, R2, UR6, PT ;  /* 0x0000000602007c0c */ /* 0x004fe2000bf06270 */
[----:B-1----:R-:W-:-:S05]  /*00a0*/  IMAD R5, R5, UR4, R0 ;  /* 0x0000000405057c24 */ /* 0x002fca000f8e0200 */
[----:B------:R-:W-:-:S13]  /*00b0*/  ISETP.GE.OR P0, PT, R5, UR7, P0 ;  /* 0x0000000705007c0c */ /* 0x000fda0008706670 */
[----:B------:R-:W-:Y:S05]  /*00c0*/  @P0 EXIT ;  /* 0x000000000000094d */ /* 0x000fea0003800000 */
[----:B------:R-:W0:Y:S01]  /*00d0*/  LDC.64 R8, c[0x0][0x388] ;  /* 0x0000e200ff087b82 */ /* 0x000e220000000a00 */
[----:B------:R-:W1:Y:S07]  /*00e0*/  LDCU.64 UR4, c[0x0][0x358] ;  /* 0x00006b00ff0477ac */ /* 0x000e6e0008000a00 */
[----:B------:R-:W2:Y:S01]  /*00f0*/  LDC.64 R6, c[0x0][0x390] ;  /* 0x0000e400ff067b82 */ /* 0x000ea20000000a00 */
[----:B0-----:R-:W-:-:S06]  /*0100*/  IMAD.WIDE R8, R5, 0x4, R8 ;  /* 0x0000000405087825 */ /* 0x001fcc00078e0208 */
[----:B-1----:R-:W3:Y:S01]  /*0110*/  LDG.E R8, desc[UR4][R8.64] ;  /* 0x0000000408087981 */ /* 0x002ee2000c1e1900 */
[----:B------:R-:W-:-:S04]  /*0120*/  IMAD R3, R2, UR7, R5 ;  /* 0x0000000702037c24 */ /* 0x000fc8000f8e0205 */
[----:B--2---:R-:W-:-:S05]  /*0130*/  IMAD.WIDE R6, R3, 0x4, R6 ;  /* 0x0000000403067825 */ /* 0x004fca00078e0206 */
[----:B------:R-:W2:Y:S01]  /*0140*/  LDG.E R0, desc[UR4][R6.64] ;  /* 0x0000000406007981 */ /* 0x000ea2000c1e1900 */
[----:B------:R-:W-:Y:S01]  /*0150*/  BSSY.RECONVERGENT B0, `(.L_x_0) ;  /* 0x000000d000007945 */ /* 0x000fe20003800200 */
[----:B---3--:R-:W-:-:S04]  /*0160*/  I2FP.F32.S32 R3, R8 ;  /* 0x0000000800037245 */ /* 0x008fc80000201400 */
[----:B------:R-:W0:Y:S08]  /*0170*/  MUFU.RCP R4, R3 ;  /* 0x0000000300047308 */ /* 0x000e300000001000 */
[----:B--2---:R-:W1:Y:S01]  /*0180*/  FCHK P0, R0, R3 ;  /* 0x0000000300007302 */ /* 0x004e620000000000 */
[----:B0-----:R-:W-:-:S04]  /*0190*/  FFMA R11, -R3, R4, 1 ;  /* 0x3f800000030b7423 */ /* 0x001fc80000000104 */
[----:B------:R-:W-:-:S04]  /*01a0*/  FFMA R11, R4, R11, R4 ;  /* 0x0000000b040b7223 */ /* 0x000fc80000000004 */
[----:B------:R-:W-:-:S04]  /*01b0*/  FFMA R4, R0, R11, RZ ;  /* 0x0000000b00047223 */ /* 0x000fc800000000ff */
[----:B------:R-:W-:-:S04]  /*01c0*/  FFMA R10, -R3, R4, R0 ;  /* 0x00000004030a7223 */ /* 0x000fc80000000100 */
[----:B------:R-:W-:Y:S01]  /*01d0*/  FFMA R11, R11, R10, R4 ;  /* 0x0000000a0b0b7223 */ /* 0x000fe20000000004 */
[----:B-1----:R-:W-:Y:S06]  /*01e0*/  @!P0 BRA `(.L_x_1) ;  /* 0x00000000000c8947 */ /* 0x002fec0003800000 */
[----:B------:R-:W-:-:S07]  /*01f0*/  MOV R4, 0x210 ;  /* 0x0000021000047802 */ /* 0x000fce0000000f00 */
[----:B------:R-:W-:Y:S05]  /*0200*/  CALL.REL.NOINC `($__internal_0_$__cuda_sm3x_div_rn_noftz_f32_slowpath) ;  /* 0x0000000000207944 */ /* 0x000fea0003c00000 */
[----:B------:R-:W-:-:S07]  /*0210*/  IMAD.MOV.U32 R11, RZ, RZ, R0 ;  /* 0x000000ffff0b7224 */ /* 0x000fce00078e0000 */
.L_x_1:
[----:B------:R-:W-:Y:S05]  /*0220*/  BSYNC.RECONVERGENT B0 ;  /* 0x0000000000007941 */ /* 0x000fea0003800200 */
.L_x_0:
[----:B------:R-:W0:Y:S01]  /*0230*/  LDC.64 R6, c[0x0][0x398] ;  /* 0x0000e600ff067b82 */ /* 0x000e220000000a00 */
[----:B------:R-:W1:Y:S02]  /*0240*/  LDCU UR6, c[0x0][0x380] ;  /* 0x00007000ff0677ac */ /* 0x000e640008000800 */
[----:B-1----:R-:W-:-:S04]  /*0250*/  IMAD R3, R5, UR6, R2 ;  /* 0x0000000605037c24 */ /* 0x002fc8000f8e0202 */
[----:B0-----:R-:W-:-:S05]  /*0260*/  IMAD.WIDE R2, R3, 0x4, R6 ;  /* 0x0000000403027825 */ /* 0x001fca00078e0206 */
[----:B------:R-:W-:Y:S01]  /*0270*/  STG.E desc[UR4][R2.64], R11 ;  /* 0x0000000b02007986 */ /* 0x000fe2000c101904 */
[----:B------:R-:W-:Y:S05]  /*0280*/  EXIT ;  /* 0x000000000000794d */ /* 0x000fea0003800000 */
        .weak           $__internal_0_$__cuda_sm3x_div_rn_noftz_f32_slowpath
        .type           $__internal_0_$__cuda_sm3x_div_rn_noftz_f32_slowpath,@function
        .size           $__internal_0_$__cuda_sm3x_div_rn_noftz_f32_slowpath,(.L_x_40 - $__internal_0_$__cuda_sm3x_div_rn_noftz_f32_slowpath)
$__internal_0_$__cuda_sm3x_div_rn_noftz_f32_slowpath:
[--C-:B------:R-:W-:Y:S01]  /*0290*/  SHF.R.U32.HI R7, RZ, 0x17, R3.reuse ;  /* 0x00000017ff077819 */ /* 0x100fe20000011603 */
[----:B------:R-:W-:Y:S01]  /*02a0*/  BSSY.RECONVERGENT B1, `(.L_x_2) ;  /* 0x0000064000017945 */ /* 0x000fe20003800200 */
[--C-:B------:R-:W-:Y:S01]  /*02b0*/  SHF.R.U32.HI R6, RZ, 0x17, R0.reuse ;  /* 0x00000017ff067819 */ /* 0x100fe20000011600 */
[----:B------:R-:W-:Y:S01]  /*02c0*/  IMAD.MOV.U32 R8, RZ, RZ, R0 ;  /* 0x000000ffff087224 */ /* 0x000fe200078e0000 */
[----:B------:R-:W-:Y:S01]  /*02d0*/  LOP3.LUT R7, R7, 0xff, RZ, 0xc0, !PT ;  /* 0x000000ff07077812 */ /* 0x000fe200078ec0ff */
[----:B------:R-:W-:Y:S01]  /*02e0*/  IMAD.MOV.U32 R9, RZ, RZ, R3 ;  /* 0x000000ffff097224 */ /* 0x000fe200078e0003 */
[----:B------:R-:W-:-:S03]  /*02f0*/  LOP3.LUT R6, R6, 0xff, RZ, 0xc0, !PT ;  /* 0x000000ff06067812 */ /* 0x000fc600078ec0ff */
[----:B------:R-:W-:Y:S02]  /*0300*/  VIADD R12, R7, 0xffffffff ;  /* 0xffffffff070c7836 */ /* 0x000fe40000000000 */
[----:B------:R-:W-:-:S03]  /*0310*/  VIADD R11, R6, 0xffffffff ;  /* 0xffffffff060b7836 */ /* 0x000fc60000000000 */
[----:B------:R-:W-:-:S04]  /*0320*/  ISETP.GT.U32.AND P0, PT, R12, 0xfd, PT ;  /* 0x000000fd0c00780c */ /* 0x000fc80003f04070 */
[----:B------:R-:W-:-:S13]  /*0330*/  ISETP.GT.U32.OR P0, PT, R11, 0xfd, P0 ;  /* 0x000000fd0b00780c */ /* 0x000fda0000704470 */
[----:B------:R-:W-:Y:S01]  /*0340*/  @!P0 IMAD.MOV.U32 R10, RZ, RZ, RZ ;  /* 0x000000ffff0a8224 */ /* 0x000fe200078e00ff */
[----:B------:R-:W-:Y:S06]  /*0350*/  @!P0 BRA `(.L_x_3) ;  /* 0x00000000005c8947 */ /* 0x000fec0003800000 */
[----:B------:R-:W-:Y:S02]  /*0360*/  FSETP.GTU.FTZ.AND P0, PT, |R0|, +INF , PT ;  /* 0x7f8000000000780b */ /* 0x000fe40003f1c200 */
[----:B------:R-:W-:-:S04]  /*0370*/  FSETP.GTU.FTZ.AND P1, PT, |R3|, +INF , PT ;  /* 0x7f8000000300780b */ /* 0x000fc80003f3c200 */
[----:B------:R-:W-:-:S13]  /*0380*/  PLOP3.LUT P0, PT, P0, P1, PT, 0xf8, 0x8f ;  /* 0x00000000008f781c */ /* 0x000fda0000703f70 */
[----:B------:R-:W-:Y:S05]  /*0390*/  @P0 BRA `(.L_x_4) ;  /* 0x00000004004c0947 */ /* 0x000fea0003800000 */
[----:B------:R-:W-:-:S13]  /*03a0*/  LOP3.LUT P0, RZ, R9, 0x7fffffff, R8, 0xc8, !PT ;  /* 0x7fffffff09ff7812 */ /* 0x000fda000780c808 */
[----:B------:R-:W-:Y:S05]  /*03b0*/  @!P0 BRA `(.L_x_5) ;  /* 0x00000004003c8947 */ /* 0x000fea0003800000 */
[C---:B------:R-:W-:Y:S02]  /*03c0*/  FSETP.NEU.FTZ.AND P2, PT, |R0|.reuse, +INF , PT ;  /* 0x7f8000000000780b */ /* 0x040fe40003f5d200 */
[----:B------:R-:W-:Y:S02]  /*03d0*/  FSETP.NEU.FTZ.AND P1, PT, |R3|, +INF , PT ;  /* 0x7f8000000300780b */ /* 0x000fe40003f3d200 */
[----:B------:R-:W-:-:S11]  /*03e0*/  FSETP.NEU.FTZ.AND P0, PT, |R0|, +INF , PT ;  /* 0x7f8000000000780b */ /* 0x000fd60003f1d200 */
[----:B------:R-:W-:Y:S05]  /*03f0*/  @!P1 BRA !P2, `(.L_x_5) ;  /* 0x00000004002c9947 */ /* 0x000fea0005000000 */
[----:B------:R-:W-:-:S04]  /*0400*/  LOP3.LUT P2, RZ, R8, 0x7fffffff, RZ, 0xc0, !PT ;  /* 0x7fffffff08ff7812 */ /* 0x000fc8000784c0ff */
[----:B------:R-:W-:-:S13]  /*0410*/  PLOP3.LUT P1, PT, P1, P2, PT, 0x2f, 0xf2 ;  /* 0x0000000000f2781c */ /* 0x000fda0000f24577 */
[----:B------:R-:W-:Y:S05]  /*0420*/  @P1 BRA `(.L_x_6) ;  /* 0x0000000400181947 */ /* 0x000fea0003800000 */
[----:B------:R-:W-:-:S04]  /*0430*/  LOP3.LUT P1, RZ, R9, 0x7fffffff, RZ, 0xc0, !PT ;  /* 0x7fffffff09ff7812 */ /* 0x000fc8000782c0ff */
[----:B------:R-:W-:-:S13]  /*0440*/  PLOP3.LUT P0, PT, P0, P1, PT, 0x2f, 0xf2 ;  /* 0x0000000000f2781c */ /* 0x000fda0000702577 */
[----:B------:R-:W-:Y:S05]  /*0450*/  @P0 BRA `(.L_x_7) ;  /* 0x0000000400000947 */ /* 0x000fea0003800000 */
[----:B------:R-:W-:Y:S02]  /*0460*/  ISETP.GE.AND P0, PT, R11, RZ, PT ;  /* 0x000000ff0b00720c */ /* 0x000fe40003f06270 */
[----:B------:R-:W-:-:S11]  /*0470*/  ISETP.GE.AND P1, PT, R12, RZ, PT ;  /* 0x000000ff0c00720c */ /* 0x000fd60003f26270 */
[----:B------:R-:W-:Y:S02]  /*0480*/  @P0 IMAD.MOV.U32 R10, RZ, RZ, RZ ;  /* 0x000000ffff0a0224 */ /* 0x000fe400078e00ff */
[----:B------:R-:W-:Y:S01]  /*0490*/  @!P0 FFMA R8, R0, 1.84467440737095516160e+19, RZ ;  /* 0x5f80000000088823 */ /* 0x000fe200000000ff */
[----:B------:R-:W-:Y:S02]  /*04a0*/  @!P0 IMAD.MOV.U32 R10, RZ, RZ, -0x40 ;  /* 0xffffffc0ff0a8424 */ /* 0x000fe400078e00ff */
[----:B------:R-:W-:Y:S02]  /*04b0*/  @!P1 FFMA R9, R3, 1.84467440737095516160e+19, RZ ;  /* 0x5f80000003099823 */ /* 0x000fe400000000ff */
[----:B------:R-:W-:-:S07]  /*04c0*/  @!P1 VIADD R10, R10, 0x40 ;  /* 0x000000400a0a9836 */ /* 0x000fce0000000000 */
.L_x_3:
[----:B------:R-:W-:Y:S01]  /*04d0*/  LEA R0, R7, 0xc0800000, 0x17 ;  /* 0xc080000007007811 */ /* 0x000fe200078eb8ff */
[----:B------:R-:W-:Y:S01]  /*04e0*/  VIADD R6, R6, 0xffffff81 ;  /* 0xffffff8106067836 */ /* 0x000fe20000000000 */
[----:B------:R-:W-:Y:S03]  /*04f0*/  BSSY.RECONVERGENT B2, `(.L_x_8) ;  /* 0x0000035000027945 */ /* 0x000fe60003800200 */
[----:B------:R-:W-:Y:S01]  /*0500*/  IMAD.IADD R9, R9, 0x1, -R0 ;  /* 0x0000000109097824 */ /* 0x000fe200078e0a00 */
[C---:B------:R-:W-:Y:S01]  /*0510*/  IADD3 R7, PT, PT, R6.reuse, 0x7f, -R7 ;  /* 0x0000007f06077810 */ /* 0x040fe20007ffe807 */
[----:B------:R-:W-:Y:S02]  /*0520*/  IMAD R0, R6, -0x800000, R8 ;  /* 0xff80000006007824 */ /* 0x000fe400078e0208 */
[----:B------:R-:W0:Y:S01]  /*0530*/  MUFU.RCP R3, R9 ;  /* 0x0000000900037308 */ /* 0x000e220000001000 */
[----:B------:R-:W-:Y:S01]  /*0540*/  FADD.FTZ R11, -R9, -RZ ;  /* 0x800000ff090b7221 */ /* 0x000fe20000010100 */
[----:B------:R-:W-:-:S03]  /*0550*/  IMAD.IADD R7, R7, 0x1, R10 ;  /* 0x0000000107077824 */ /* 0x000fc600078e020a */
[----:B0-----:R-:W-:-:S04]  /*0560*/  FFMA R12, R3, R11, 1 ;  /* 0x3f800000030c7423 */ /* 0x001fc8000000000b */
[----:B------:R-:W-:-:S04]  /*0570*/  FFMA R12, R3, R12, R3 ;  /* 0x0000000c030c7223 */ /* 0x000fc80000000003 */
[----:B------:R-:W-:-:S04]  /*0580*/  FFMA R3, R0, R12, RZ ;  /* 0x0000000c00037223 */ /* 0x000fc800000000ff */
[----:B------:R-:W-:-:S04]  /*0590*/  FFMA R8, R11, R3, R0 ;  /* 0x000000030b087223 */ /* 0x000fc80000000000 */
[----:B------:R-:W-:-:S04]  /*05a0*/  FFMA R13, R12, R8, R3 ;  /* 0x000000080c0d7223 */ /* 0x000fc80000000003 */
[----:B------:R-:W-:-:S04]  /*05b0*/  FFMA R8, R11, R13, R0 ;  /* 0x0000000d0b087223 */ /* 0x000fc80000000000 */
[----:B------:R-:W-:-:S05]  /*05c0*/  FFMA R0, R12, R8, R13 ;  /* 0x000000080c007223 */ /* 0x000fca000000000d */
[----:B------:R-:W-:-:S04]  /*05d0*/  SHF.R.U32.HI R3, RZ, 0x17, R0 ;  /* 0x00000017ff037819 */ /* 0x000fc80000011600 */
[----:B------:R-:W-:-:S05]  /*05e0*/  LOP3.LUT R3, R3, 0xff, RZ, 0xc0, !PT ;  /* 0x000000ff03037812 */ /* 0x000fca00078ec0ff */
[----:B------:R-:W-:-:S04]  /*05f0*/  IMAD.IADD R9, R3, 0x1, R7 ;  /* 0x0000000103097824 */ /* 0x000fc800078e0207 */
[----:B------:R-:W-:-:S05]  /*0600*/  VIADD R3, R9, 0xffffffff ;  /* 0xffffffff09037836 */ /* 0x000fca0000000000 */
[----:B------:R-:W-:-:S13]  /*0610*/  ISETP.GE.U32.AND P0, PT, R3, 0xfe, PT ;  /* 0x000000fe0300780c */ /* 0x000fda0003f06070 */
[----:B------:R-:W-:Y:S05]  /*0620*/  @!P0 BRA `(.L_x_9) ;  /* 0x0000000000808947 */ /* 0x000fea0003800000 */
[----:B------:R-:W-:-:S13]  /*0630*/  ISETP.GT.AND P0, PT, R9, 0xfe, PT ;  /* 0x000000fe0900780c */ /* 0x000fda0003f04270 */
[----:B------:R-:W-:Y:S05]  /*0640*/  @P0 BRA `(.L_x_10) ;  /* 0x00000000006c0947 */ /* 0x000fea0003800000 */
[----:B------:R-:W-:-:S13]  /*0650*/  ISETP.GE.AND P0, PT, R9, 0x1, PT ;  /* 0x000000010900780c */ /* 0x000fda0003f06270 */
[----:B------:R-:W-:Y:S05]  /*0660*/  @P0 BRA `(.L_x_11) ;  /* 0x0000000000740947 */ /* 0x000fea0003800000 */
[----:B------:R-:W-:Y:S02]  /*0670*/  ISETP.GE.AND P0, PT, R9, -0x18, PT ;  /* 0xffffffe80900780c */ /* 0x000fe40003f06270 */
[----:B------:R-:W-:-:S11]  /*0680*/  LOP3.LUT R0, R0, 0x80000000, RZ, 0xc0, !PT ;  /* 0x8000000000007812 */ /* 0x000fd600078ec0ff */
[----:B------:R-:W-:Y:S05]  /*0690*/  @!P0 BRA `(.L_x_11) ;  /* 0x0000000000688947 */ /* 0x000fea0003800000 */
[CCC-:B------:R-:W-:Y:S01]  /*06a0*/  FFMA.RZ R3, R12.reuse, R8.reuse, R13.reuse ;  /* 0x000000080c037223 */ /* 0x1c0fe2000000c00d */
[CCC-:B------:R-:W-:Y:S01]  /*06b0*/  FFMA.RM R6, R12.reuse, R8.reuse, R13.reuse ;  /* 0x000000080c067223 */ /* 0x1c0fe2000000400d */
[C---:B------:R-:W-:Y:S02]  /*06c0*/  ISETP.NE.AND P2, PT, R9.reuse, RZ, PT ;  /* 0x000000ff0900720c */ /* 0x040fe40003f45270 */
[----:B------:R-:W-:Y:S02]  /*06d0*/  ISETP.NE.AND P1, PT, R9, RZ, PT ;  /* 0x000000ff0900720c */ /* 0x000fe40003f25270 */
[----:B------:R-:W-:Y:S01]  /*06e0*/  LOP3.LUT R7, R3, 0x7fffff, RZ, 0xc0, !PT ;  /* 0x007fffff03077812 */ /* 0x000fe200078ec0ff */
[----:B------:R-:W-:Y:S01]  /*06f0*/  FFMA.RP R3, R12, R8, R13 ;  /* 0x000000080c037223 */ /* 0x000fe2000000800d */
[----:B------:R-:W-:Y:S02]  /*0700*/  VIADD R8, R9, 0x20 ;  /* 0x0000002009087836 */ /* 0x000fe40000000000 */
[----:B------:R-:W-:Y:S01]  /*0710*/  LOP3.LUT R7, R7, 0x800000, RZ, 0xfc, !PT ;  /* 0x0080000007077812 */ /* 0x000fe200078efcff */
[----:B------:R-:W-:Y:S01]  /*0720*/  IMAD.MOV R9, RZ, RZ, -R9 ;  /* 0x000000ffff097224 */ /* 0x000fe200078e0a09 */
[----:B------:R-:W-:-:S02]  /*0730*/  FSETP.NEU.FTZ.AND P0, PT, R3, R6, PT ;  /* 0x000000060300720b */ /* 0x000fc40003f1d000 */
[----:B------:R-:W-:Y:S02]  /*0740*/  SHF.L.U32 R8, R7, R8, RZ ;  /* 0x0000000807087219 */ /* 0x000fe400000006ff */
[----:B------:R-:W-:Y:S02]  /*0750*/  SEL R6, R9, RZ, P2 ;  /* 0x000000ff09067207 */ /* 0x000fe40001000000 */
[----:B------:R-:W-:Y:S02]  /*0760*/  ISETP.NE.AND P1, PT, R8, RZ, P1 ;  /* 0x000000ff0800720c */ /* 0x000fe40000f25270 */
[----:B------:R-:W-:Y:S02]  /*0770*/  SHF.R.U32.HI R6, RZ, R6, R7 ;  /* 0x00000006ff067219 */ /* 0x000fe40000011607 */
[----:B------:R-:W-:Y:S02]  /*0780*/  PLOP3.LUT P0, PT, P0, P1, PT, 0xf8, 0x8f ;  /* 0x00000000008f781c */ /* 0x000fe40000703f70 */
[----:B------:R-:W-:-:S02]  /*0790*/  SHF.R.U32.HI R8, RZ, 0x1, R6 ;  /* 0x00000001ff087819 */ /* 0x000fc40000011606 */
[----:B------:R-:W-:-:S04]  /*07a0*/  SEL R3, RZ, 0x1, !P0 ;  /* 0x00000001ff037807 */ /* 0x000fc80004000000 */
[----:B------:R-:W-:-:S04]  /*07b0*/  LOP3.LUT R3, R3, 0x1, R8, 0xf8, !PT ;  /* 0x0000000103037812 */ /* 0x000fc800078ef808 */
[----:B------:R-:W-:-:S05]  /*07c0*/  LOP3.LUT R3, R3, R6, RZ, 0xc0, !PT ;  /* 0x0000000603037212 */ /* 0x000fca00078ec0ff */
[----:B------:R-:W-:-:S05]  /*07d0*/  IMAD.IADD R3, R8, 0x1, R3 ;  /* 0x0000000108037824 */ /* 0x000fca00078e0203 */
[----:B------:R-:W-:Y:S01]  /*07e0*/  LOP3.LUT R0, R3, R0, RZ, 0xfc, !PT ;  /* 0x0000000003007212 */ /* 0x000fe200078efcff */
[----:B------:R-:W-:Y:S06]  /*07f0*/  BRA `(.L_x_11) ;  /* 0x0000000000107947 */ /* 0x000fec0003800000 */
.L_x_10:
[----:B------:R-:W-:-:S04]  /*0800*/  LOP3.LUT R0, R0, 0x80000000, RZ, 0xc0, !PT ;  /* 0x8000000000007812 */ /* 0x000fc800078ec0ff */
[----:B------:R-:W-:Y:S01]  /*0810*/  LOP3.LUT R0, R0, 0x7f800000, RZ, 0xfc, !PT ;  /* 0x7f80000000007812 */ /* 0x000fe200078efcff */
[----:B------:R-:W-:Y:S06]  /*0820*/  BRA `(.L_x_11) ;  /* 0x0000000000047947 */ /* 0x000fec0003800000 */
.L_x_9:
[----:B------:R-:W-:-:S07]  /*0830*/  IMAD R0, R7, 0x800000, R0 ;  /* 0x0080000007007824 */ /* 0x000fce00078e0200 */
.L_x_11:
[----:B------:R-:W-:Y:S05]  /*0840*/  BSYNC.RECONVERGENT B2 ;  /* 0x0000000000027941 */ /* 0x000fea0003800200 */
.L_x_8:
[----:B------:R-:W-:Y:S05]  /*0850*/  BRA `(.L_x_12) ;  /* 0x0000000000207947 */ /* 0x000fea0003800000 */
.L_x_7:
[----:B------:R-:W-:-:S04]  /*0860*/  LOP3.LUT R0, R9, 0x80000000, R8, 0x48, !PT ;  /* 0x8000000009007812 */ /* 0x000fc800078e4808 */
[----:B------:R-:W-:Y:S01]  /*0870*/  LOP3.LUT R0, R0, 0x7f800000, RZ, 0xfc, !PT ;  /* 0x7f80000000007812 */ /* 0x000fe200078efcff */
[----:B------:R-:W-:Y:S06]  /*0880*/  BRA `(.L_x_12) ;  /* 0x0000000000147947 */ /* 0x000fec0003800000 */
.L_x_6:
[----:B------:R-:W-:Y:S01]  /*0890*/  LOP3.LUT R0, R9, 0x80000000, R8, 0x48, !PT ;  /* 0x8000000009007812 */ /* 0x000fe200078e4808 */
[----:B------:R-:W-:Y:S06]  /*08a0*/  BRA `(.L_x_12) ;  /* 0x00000000000c7947 */ /* 0x000fec0003800000 */
.L_x_5:
[----:B------:R-:W0:Y:S01]  /*08b0*/  MUFU.RSQ R0, -QNAN ;  /* 0xffc0000000007908 */ /* 0x000e220000001400 */
[----:B------:R-:W-:Y:S05]  /*08c0*/  BRA `(.L_x_12) ;  /* 0x0000000000047947 */ /* 0x000fea0003800000 */
.L_x_4:
[----:B------:R-:W-:-:S07]  /*08d0*/  FADD.FTZ R0, R0, R3 ;  /* 0x0000000300007221 */ /* 0x000fce0000010000 */
.L_x_12:
[----:B------:R-:W-:Y:S05]  /*08e0*/  BSYNC.RECONVERGENT B1 ;  /* 0x0000000000017941 */ /* 0x000fea0003800200 */
.L_x_2:
[----:B------:R-:W-:Y:S02]  /*08f0*/  IMAD.MOV.U32 R6, RZ, RZ, R4 ;  /* 0x000000ffff067224 */ /* 0x000fe400078e0004 */
[----:B------:R-:W-:-:S04]  /*0900*/  IMAD.MOV.U32 R7, RZ, RZ, 0x0 ;  /* 0x00000000ff077424 */ /* 0x000fc800078e00ff */
[----:B0-----:R-:W-:Y:S05]  /*0910*/  RET.REL.NODEC R6 `(_Z14update_centersiiPiPfS0_) ;  /* 0xfffffff406b87950 */ /* 0x001fea0003c3ffff */
.L_x_13:
[----:B------:R-:W-:-:S00]  /*0920*/  BRA `(.L_x_13) ;  /* 0xfffffffc00fc7947 */ /* 0x000fc0000383ffff */
[----:B------:R-:W-:-:S00]  /*0930*/  NOP ;  /* 0x0000000000007918 */ /* 0x000fc00000000000 */
        /* <DEDUP_REMOVED lines=12> */
.L_x_40:


//--------------------- .text._Z25find_nearest_and_labelingiiiPfS_S_PiS0_S_ --------------------------
	.section	.text._Z25find_nearest_and_labelingiiiPfS_S_PiS0_S_,"ax",@progbits
	.align	128
.text._Z25find_nearest_and_labelingiiiPfS_S_PiS0_S_:
        .type           _Z25find_nearest_and_labelingiiiPfS_S_PiS0_S_,@function
        .size           _Z25find_nearest_and_labelingiiiPfS_S_PiS0_S_,(.L_x_42 - _Z25find_nearest_and_labelingiiiPfS_S_PiS0_S_)
        .other          _Z25find_nearest_and_labelingiiiPfS_S_PiS0_S_,@"STO_CUDA_ENTRY STV_DEFAULT"
_Z25find_nearest_and_labelingiiiPfS_S_PiS0_S_:
[----:B------:R-:W-:Y:S01]  /*0000*/  LDC R1, c[0x0][0x37c] ;  /* 0x0000df00ff017b82 */ /* 0x000fe20000000800 */
[----:B------:R-:W0:Y:S07]  /*0010*/  S2R R0, SR_CTAID.X ;  /* 0x0000000000007919 */ /* 0x000e2e0000002500 */
[----:B------:R-:W1:Y:S01]  /*0020*/  LDC R15, c[0x0][0x384] ;  /* 0x0000e100ff0f7b82 */ /* 0x000e620000000800 */
[----:B------:R-:W0:Y:S01]  /*0030*/  LDCU UR4, c[0x0][0x360] ;  /* 0x00006c00ff0477ac */ /* 0x000e220008000800 */
[----:B------:R-:W0:Y:S02]  /*0040*/  S2R R3, SR_TID.X ;  /* 0x0000000000037919 */ /* 0x000e240000002100 */
[----:B0-----:R-:W-:-:S05]  /*0050*/  IMAD R0, R0, UR4, R3 ;  /* 0x0000000400007c24 */ /* 0x001fca000f8e0203 */
[----:B-1----:R-:W-:-:S13]  /*0060*/  ISETP.GE.AND P0, PT, R0, R15, PT ;  /* 0x0000000f0000720c */ /* 0x002fda0003f06270 */
[----:B------:R-:W-:Y:S05]  /*0070*/  @P0 EXIT ;  /* 0x000000000000094d */ /* 0x000fea0003800000 */
[----:B------:R-:W0:Y:S01]  /*0080*/  LDC.64 R2, c[0x0][0x3a0] ;  /* 0x0000e800ff027b82 */ /* 0x000e220000000a00 */
[----:B------:R-:W1:Y:S07]  /*0090*/  LDCU.64 UR6, c[0x0][0x358] ;  /* 0x00006b00ff0677ac */ /* 0x000e6e0008000a00 */
[----:B------:R-:W2:Y:S08]  /*00a0*/  LDC.64 R4, c[0x0][0x398] ;  /* 0x0000e600ff047b82 */ /* 0x000eb00000000a00 */
[----:B------:R-:W3:Y:S01]  /*00b0*/  LDC R14, c[0x0][0x388] ;  /* 0x0000e200ff0e7b82 */ /* 0x000ee20000000800 */
[----:B0-----:R-:W-:-:S05]  /*00c0*/  IMAD.WIDE R2, R0, 0x4, R2 ;  /* 0x0000000400027825 */ /* 0x001fca00078e0202 */
[----:B-1----:R-:W4:Y:S04]  /*00d0*/  LDG.E R6, desc[UR6][R2.64] ;  /* 0x0000000602067981 */ /* 0x002f28000c1e1900 */
[----:B--2---:R-:W2:Y:S01]  /*00e0*/  LDG.E R4, desc[UR6][R4.64] ;  /* 0x0000000604047981 */ /* 0x004ea2000c1e1900 */
[----:B------:R-:W-:Y:S01]  /*00f0*/  HFMA2 R19, -RZ, RZ, 0, 0 ;  /* 0x00000000ff137431 */ /* 0x000fe200000001ff */
[----:B---3--:R-:W-:Y:S01]  /*0100*/  ISETP.GE.AND P0, PT, R14, 0x2, PT ;  /* 0x000000020e00780c */ /* 0x008fe20003f06270 */
[----:B----4-:R-:W-:-:S04]  /*0110*/  FADD R7, R6, R6 ;  /* 0x0000000606077221 */ /* 0x010fc80000000000 */
[----:B--2---:R-:W-:-:S08]  /*0120*/  FADD R20, R4, -R7 ;  /* 0x8000000704147221 */ /* 0x004fd00000000000 */
[----:B------:R-:W-:Y:S05]  /*0130*/  @!P0 BRA `(.L_x_14) ;  /* 0x00000008008c8947 */ /* 0x000fea0003800000 */
[C---:B------:R-:W-:Y:S02]  /*0140*/  IADD3 R4, PT, PT, R14.reuse, -0x2, RZ ;  /* 0xfffffffe0e047810 */ /* 0x040fe40007ffe0ff */
[----:B------:R-:W-:Y:S02]  /*0150*/  IADD3 R17, PT, PT, R14, -0x1, RZ ;  /* 0xffffffff0e117810 */ /* 0x000fe40007ffe0ff */
[----:B------:R-:W-:Y:S02]  /*0160*/  ISETP.GE.U32.AND P0, PT, R4, 0x7, PT ;  /* 0x000000070400780c */ /* 0x000fe40003f06070 */
[----:B------:R-:W-:Y:S02]  /*0170*/  MOV R19, RZ ;  /* 0x000000ff00137202 */ /* 0x000fe40000000f00 */
[----:B------:R-:W-:-:S09]  /*0180*/  MOV R18, 0x1 ;  /* 0x0000000100127802 */ /* 0x000fd20000000f00 */
[----:B------:R-:W-:Y:S05]  /*0190*/  @!P0 BRA `(.L_x_15) ;  /* 0x00000004003c8947 */ /* 0x000fea0003800000 */
[----:B------:R-:W0:Y:S01]  /*01a0*/  LDCU.64 UR4, c[0x0][0x398] ;  /* 0x00007300ff0477ac */ /* 0x000e220008000a00 */
[----:B------:R-:W1:Y:S01]  /*01b0*/  LDC R16, c[0x0][0x384] ;  /* 0x0000e100ff107b82 */ /* 0x000e620000000800 */
[----:B------:R-:W-:Y:S01]  /*01c0*/  CS2R R18, SRZ ;  /* 0x0000000000127805 */ /* 0x000fe2000001ff00 */
[----:B0-----:R-:W-:-:S04]  /*01d0*/  UIADD3 UR4, UP0, UPT, UR4, 0x10, URZ ;  /* 0x0000001004047890 */ /* 0x001fc8000ff1e0ff */
[----:B------:R-:W-:Y:S02]  /*01e0*/  UIADD3.X UR5, UPT, UPT, URZ, UR5, URZ, UP0, !UPT ;  /* 0x00000005ff057290 */ /* 0x000fe400087fe4ff */
[----:B------:R-:W-:-:S04]  /*01f0*/  MOV R4, UR4 ;  /* 0x0000000400047c02 */ /* 0x000fc80008000f00 */
[----:B------:R-:W-:-:S07]  /*0200*/  MOV R5, UR5 ;  /* 0x0000000500057c02 */ /* 0x000fce0008000f00 */
.L_x_16:
[----:B-1----:R-:W-:Y:S01]  /*0210*/  IMAD.WIDE R10, R16, 0x4, R2 ;  /* 0x00000004100a7825 */ /* 0x002fe200078e0202 */
[----:B------:R-:W2:Y:S04]  /*0220*/  LDG.E R23, desc[UR6][R4.64+-0xc] ;  /* 0xfffff40604177981 */ /* 0x000ea8000c1e1900 */
[----:B------:R0:W3:Y:S01]  /*0230*/  LDG.E R29, desc[UR6][R10.64] ;  /* 0x000000060a1d7981 */ /* 0x0000e2000c1e1900 */
[----:B------:R-:W-:-:S03]  /*0240*/  IMAD.WIDE R26, R15, 0x4, R10 ;  /* 0x000000040f1a7825 */ /* 0x000fc600078e020a */
[----:B------:R-:W4:Y:S04]  /*0250*/  LDG.E R22, desc[UR6][R4.64+-0x8] ;  /* 0xfffff80604167981 */ /* 0x000f28000c1e1900 */
[----:B------:R-:W5:Y:S01]  /*0260*/  LDG.E R21, desc[UR6][R26.64] ;  /* 0x000000061a157981 */ /* 0x000f62000c1e1900 */
[----:B------:R-:W-:-:S03]  /*0270*/  IMAD.WIDE R6, R15, 0x4, R26 ;  /* 0x000000040f067825 */ /* 0x000fc600078e021a */
[----:B------:R-:W4:Y:S04]  /*0280*/  LDG.E R25, desc[UR6][R4.64+-0x4] ;  /* 0xfffffc0604197981 */ /* 0x000f28000c1e1900 */
[----:B------:R1:W4:Y:S01]  /*0290*/  LDG.E R24, desc[UR6][R6.64] ;  /* 0x0000000606187981 */ /* 0x000322000c1e1900 */
[----:B------:R-:W-:-:S03]  /*02a0*/  IMAD.WIDE R8, R15, 0x4, R6 ;  /* 0x000000040f087825 */ /* 0x000fc600078e0206 */
[----:B------:R-:W4:Y:S04]  /*02b0*/  LDG.E R27, desc[UR6][R4.64] ;  /* 0x00000006041b7981 */ /* 0x000f28000c1e1900 */
[----:B------:R3:W4:Y:S01]  /*02c0*/  LDG.E R28, desc[UR6][R8.64] ;  /* 0x00000006081c7981 */ /* 0x000722000c1e1900 */
[----:B0-----:R-:W-:-:S05]  /*02d0*/  IMAD.WIDE R10, R15, 0x4, R8 ;  /* 0x000000040f0a7825 */ /* 0x001fca00078e0208 */
[----:B------:R-:W4:Y:S01]  /*02e0*/  LDG.E R26, desc[UR6][R10.64] ;  /* 0x000000060a1a7981 */ /* 0x000f22000c1e1900 */
[----:B------:R-:W-:-:S03]  /*02f0*/  IMAD.WIDE R12, R15, 0x4, R10 ;  /* 0x000000040f0c7825 */ /* 0x000fc600078e020a */
[----:B------:R-:W4:Y:S01]  /*0300*/  LDG.E R10, desc[UR6][R4.64+0x4] ;  /* 0x00000406040a7981 */ /* 0x000f22000c1e1900 */
[----:B-1----:R-:W-:-:S03]  /*0310*/  IMAD.WIDE R6, R15, 0x4, R12 ;  /* 0x000000040f067825 */ /* 0x002fc600078e020c */
[----:B------:R-:W4:Y:S01]  /*0320*/  LDG.E R11, desc[UR6][R4.64+0x8] ;  /* 0x00000806040b7981 */ /* 0x000f22000c1e1900 */
[----:B---3--:R-:W-:-:S03]  /*0330*/  FADD R8, R29, R29 ;  /* 0x0000001d1d087221 */ /* 0x008fc60000000000 */
[----:B------:R2:W3:Y:S02]  /*0340*/  LDG.E R29, desc[UR6][R12.64] ;  /* 0x000000060c1d7981 */ /* 0x0004e4000c1e1900 */
[----:B--2---:R-:W-:Y:S02]  /*0350*/  FADD R13, R23, -R8 ;  /* 0x80000008170d7221 */ /* 0x004fe40000000000 */
[----:B------:R0:W2:Y:S01]  /*0360*/  LDG.E R23, desc[UR6][R6.64] ;  /* 0x0000000606177981 */ /* 0x0000a2000c1e1900 */
[----:B------:R-:W-:-:S04]  /*0370*/  IMAD.WIDE R8, R15, 0x4, R6 ;  /* 0x000000040f087825 */ /* 0x000fc800078e0206 */
[----:B-----5:R-:W-:Y:S02]  /*0380*/  FADD R21, R21, R21 ;  /* 0x0000001515157221 */ /* 0x020fe40000000000 */
[----:B------:R-:W5:Y:S04]  /*0390*/  LDG.E R8, desc[UR6][R8.64] ;  /* 0x0000000608087981 */ /* 0x000f68000c1e1900 */
[----:B------:R-:W5:Y:S01]  /*03a0*/  LDG.E R6, desc[UR6][R4.64+0xc] ;  /* 0x00000c0604067981 */ /* 0x000f62000c1e1900 */
[----:B----4-:R-:W-:-:S03]  /*03b0*/  FADD R22, R22, -R21 ;  /* 0x8000001516167221 */ /* 0x010fc60000000000 */
[----:B------:R1:W4:Y:S01]  /*03c0*/  LDG.E R21, desc[UR6][R4.64+0x10] ;  /* 0x0000100604157981 */ /* 0x000322000c1e1900 */
[----:B------:R-:W-:Y:S01]  /*03d0*/  FSETP.GEU.AND P4, PT, R13, R20, PT ;  /* 0x000000140d00720b */ /* 0x000fe20003f8e000 */
[----:B------:R-:W-:-:S03]  /*03e0*/  FADD R24, R24, R24 ;  /* 0x0000001818187221 */ /* 0x000fc60000000000 */
[----:B------:R-:W-:Y:S01]  /*03f0*/  FSEL R13, R13, R20, !P4 ;  /* 0x000000140d0d7208 */ /* 0x000fe20006000000 */
[----:B------:R-:W-:-:S03]  /*0400*/  FADD R24, R25, -R24 ;  /* 0x8000001819187221 */ /* 0x000fc60000000000 */
[----:B------:R-:W-:Y:S01]  /*0410*/  FSETP.GEU.AND P0, PT, R22, R13, PT ;  /* 0x0000000d1600720b */ /* 0x000fe20003f0e000 */
[----:B------:R-:W-:-:S03]  /*0420*/  FADD R28, R28, R28 ;  /* 0x0000001c1c1c7221 */ /* 0x000fc60000000000 */
[----:B------:R-:W-:Y:S01]  /*0430*/  FSEL R13, R22, R13, !P0 ;  /* 0x0000000d160d7208 */ /* 0x000fe20004000000 */
[----:B------:R-:W-:-:S03]  /*0440*/  FADD R28, R27, -R28 ;  /* 0x8000001c1b1c7221 */ /* 0x000fc60000000000 */
[----:B------:R-:W-:Y:S01]  /*0450*/  FSETP.GEU.AND P1, PT, R24, R13, PT ;  /* 0x0000000d1800720b */ /* 0x000fe20003f2e000 */
[----:B0-----:R-:W-:-:S03]  /*0460*/  FADD R7, R26, R26 ;  /* 0x0000001a1a077221 */ /* 0x001fc60000000000 */
[----:B------:R-:W-:Y:S01]  /*0470*/  FSEL R13, R24, R13, !P1 ;  /* 0x0000000d180d7208 */ /* 0x000fe20004800000 */
[----:B------:R-:W-:-:S03]  /*0480*/  FADD R10, R10, -R7 ;  /* 0x800000070a0a7221 */ /* 0x000fc60000000000 */
[----:B------:R-:W-:-:S04]  /*0490*/  FSETP.GEU.AND P2, PT, R28, R13, PT ;  /* 0x0000000d1c00720b */ /* 0x000fc80003f4e000 */
[----:B------:R-:W-:-:S04]  /*04a0*/  FSEL R13, R28, R13, !P2 ;  /* 0x0000000d1c0d7208 */ /* 0x000fc80005000000 */
[----:B------:R-:W-:-:S04]  /*04b0*/  FSETP.GEU.AND P3, PT, R10, R13, PT ;  /* 0x0000000d0a00720b */ /* 0x000fc80003f6e000 */
[----:B------:R-:W-:Y:S02]  /*04c0*/  FSEL R10, R10, R13, !P3 ;  /* 0x0000000d0a0a7208 */ /* 0x000fe40005800000 */
[C---:B------:R-:W-:Y:S02]  /*04d0*/  @!P4 IADD3 R19, PT, PT, R18.reuse, 0x1, RZ ;  /* 0x000000011213c810 */ /* 0x040fe40007ffe0ff */
[C---:B------:R-:W-:Y:S02]  /*04e0*/  @!P0 IADD3 R19, PT, PT, R18.reuse, 0x2, RZ ;  /* 0x0000000212138810 */ /* 0x040fe40007ffe0ff */
[C---:B------:R-:W-:Y:S02]  /*04f0*/  @!P1 IADD3 R19, PT, PT, R18.reuse, 0x3, RZ ;  /* 0x0000000312139810 */ /* 0x040fe40007ffe0ff */
[C---:B------:R-:W-:Y:S02]  /*0500*/  @!P2 IADD3 R19, PT, PT, R18.reuse, 0x4, RZ ;  /* 0x000000041213a810 */ /* 0x040fe40007ffe0ff */
[----:B------:R-:W-:-:S02]  /*0510*/  @!P3 IADD3 R19, PT, PT, R18, 0x5, RZ ;  /* 0x000000051213b810 */ /* 0x000fc40007ffe0ff */
[----:B------:R-:W-:Y:S02]  /*0520*/  LOP3.LUT R7, R17, 0xfffffff8, RZ, 0xc0, !PT ;  /* 0xfffffff811077812 */ /* 0x000fe400078ec0ff */
[----:B-1----:R-:W-:Y:S02]  /*0530*/  IADD3 R4, P2, PT, R4, 0x20, RZ ;  /* 0x0000002004047810 */ /* 0x002fe40007f5e0ff */
[----:B------:R-:W-:Y:S02]  /*0540*/  LEA R16, R15, R16, 0x3 ;  /* 0x000000100f107211 */ /* 0x000fe400078e18ff */
[----:B------:R-:W-:Y:S01]  /*0550*/  IADD3.X R5, PT, PT, RZ, R5, RZ, P2, !PT ;  /* 0x00000005ff057210 */ /* 0x000fe200017fe4ff */
[----:B---3--:R-:W-:-:S04]  /*0560*/  FADD R12, R29, R29 ;  /* 0x0000001d1d0c7221 */ /* 0x008fc80000000000 */
[----:B------:R-:W-:-:S05]  /*0570*/  FADD R11, R11, -R12 ;  /* 0x8000000c0b0b7221 */ /* 0x000fca0000000000 */
[----:B------:R-:W-:Y:S01]  /*0580*/  FSETP.GEU.AND P4, PT, R11, R10, PT ;  /* 0x0000000a0b00720b */ /* 0x000fe20003f8e000 */
[----:B--2---:R-:W-:-:S03]  /*0590*/  FADD R23, R23, R23 ;  /* 0x0000001717177221 */ /* 0x004fc60000000000 */
[----:B------:R-:W-:Y:S01]  /*05a0*/  FSEL R10, R11, R10, !P4 ;  /* 0x0000000a0b0a7208 */ /* 0x000fe20006000000 */
[----:B-----5:R-:W-:-:S05]  /*05b0*/  FADD R23, R6, -R23 ;  /* 0x8000001706177221 */ /* 0x020fca0000000000 */
[----:B------:R-:W-:-:S03]  /*05c0*/  FSETP.GEU.AND P0, PT, R23, R10, PT ;  /* 0x0000000a1700720b */ /* 0x000fc60003f0e000 */
[----:B------:R-:W-:Y:S01]  /*05d0*/  @!P4 IADD3 R19, PT, PT, R18, 0x6, RZ ;  /* 0x000000061213c810 */ /* 0x000fe20007ffe0ff */
[----:B------:R-:W-:-:S09]  /*05e0*/  FADD R8, R8, R8 ;  /* 0x0000000808087221 */ /* 0x000fd20000000000 */
[C---:B------:R-:W-:Y:S02]  /*05f0*/  @!P0 IADD3 R19, PT, PT, R18.reuse, 0x7, RZ ;  /* 0x0000000712138810 */ /* 0x040fe40007ffe0ff */
[----:B------:R-:W-:-:S04]  /*0600*/  IADD3 R18, PT, PT, R18, 0x8, RZ ;  /* 0x0000000812127810 */ /* 0x000fc80007ffe0ff */
[----:B------:R-:W-:Y:S01]  /*0610*/  ISETP.NE.AND P1, PT, R18, R7, PT ;  /* 0x000000071200720c */ /* 0x000fe20003f25270 */
[----:B----4-:R-:W-:Y:S01]  /*0620*/  FADD R21, R21, -R8 ;  /* 0x8000000815157221 */ /* 0x010fe20000000000 */
[----:B------:R-:W-:-:S04]  /*0630*/  FSEL R10, R23, R10, !P0 ;  /* 0x0000000a170a7208 */ /* 0x000fc80004000000 */
[----:B------:R-:W-:-:S04]  /*0640*/  FSETP.GEU.AND P0, PT, R21, R10, PT ;  /* 0x0000000a1500720b */ /* 0x000fc80003f0e000 */
[----:B------:R-:W-:Y:S02]  /*0650*/  FSEL R20, R21, R10, !P0 ;  /* 0x0000000a15147208 */ /* 0x000fe40004000000 */
[----:B------:R-:W-:Y:S01]  /*0660*/  SEL R19, R18, R19, !P0 ;  /* 0x0000001312137207 */ /* 0x000fe20004000000 */
[----:B------:R-:W-:Y:S06]  /*0670*/  @P1 BRA `(.L_x_16) ;  /* 0xfffffff800e41947 */ /* 0x000fec000383ffff */
[----:B------:R-:W-:-:S07]  /*0680*/  IADD3 R18, PT, PT, R18, 0x1, RZ ;  /* 0x0000000112127810 */ /* 0x000fce0007ffe0ff */
.L_x_15:
[----:B------:R-:W-:-:S13]  /*0690*/  LOP3.LUT P0, R4, R17, 0x7, RZ, 0xc0, !PT ;  /* 0x0000000711047812 */ /* 0x000fda000780c0ff */
[----:B------:R-:W-:Y:S05]  /*06a0*/  @!P0 BRA `(.L_x_14) ;  /* 0x0000000400308947 */ /* 0x000fea0003800000 */
[----:B------:R-:W-:Y:S02]  /*06b0*/  ISETP.GE.U32.AND P1, PT, R4, 0x4, PT ;  /* 0x000000040400780c */ /* 0x000fe40003f26070 */
[----:B------:R-:W-:-:S04]  /*06c0*/  LOP3.LUT R23, R17, 0x3, RZ, 0xc0, !PT ;  /* 0x0000000311177812 */ /* 0x000fc800078ec0ff */
[----:B------:R-:W-:-:S07]  /*06d0*/  ISETP.NE.AND P0, PT, R23, RZ, PT ;  /* 0x000000ff1700720c */ /* 0x000fce0003f05270 */
[----:B------:R-:W-:Y:S06]  /*06e0*/  @!P1 BRA `(.L_x_17) ;  /* 0x0000000000909947 */ /* 0x000fec0003800000 */
[----:B------:R-:W0:Y:S01]  /*06f0*/  LDC.64 R4, c[0x0][0x398] ;  /* 0x0000e600ff047b82 */ /* 0x000e220000000a00 */
[----:B------:R-:W-:-:S04]  /*0700*/  IMAD R11, R18, R15, RZ ;  /* 0x0000000f120b7224 */ /* 0x000fc800078e02ff */
[----:B------:R-:W-:-:S05]  /*0710*/  IMAD.WIDE R10, R11, 0x4, R2 ;  /* 0x000000040b0a7825 */ /* 0x000fca00078e0202 */
[----:B------:R-:W2:Y:S01]  /*0720*/  LDG.E R21, desc[UR6][R10.64] ;  /* 0x000000060a157981 */ /* 0x000ea2000c1e1900 */
[----:B------:R-:W-:-:S05]  /*0730*/  IMAD.WIDE R12, R15, 0x4, R10 ;  /* 0x000000040f0c7825 */ /* 0x000fca00078e020a */
[----:B------:R-:W3:Y:S01]  /*0740*/  LDG.E R24, desc[UR6][R12.64] ;  /* 0x000000060c187981 */ /* 0x000ee2000c1e1900 */
[----:B0-----:R-:W-:-:S05]  /*0750*/  IMAD.WIDE.U32 R4, R18, 0x4, R4 ;  /* 0x0000000412047825 */ /* 0x001fca00078e0004 */
[----:B------:R-:W4:Y:S01]  /*0760*/  LDG.E R16, desc[UR6][R4.64] ;  /* 0x0000000604107981 */ /* 0x000f22000c1e1900 */
[----:B------:R-:W-:-:S03]  /*0770*/  IMAD.WIDE R6, R15, 0x4, R12 ;  /* 0x000000040f067825 */ /* 0x000fc600078e020c */
[----:B------:R-:W5:Y:S04]  /*0780*/  LDG.E R22, desc[UR6][R4.64+0x4] ;  /* 0x0000040604167981 */ /* 0x000f68000c1e1900 */
[----:B------:R-:W5:Y:S01]  /*0790*/  LDG.E R26, desc[UR6][R6.64] ;  /* 0x00000006061a7981 */ /* 0x000f62000c1e1900 */
[----:B------:R-:W-:-:S03]  /*07a0*/  IMAD.WIDE R8, R15, 0x4, R6 ;  /* 0x000000040f087825 */ /* 0x000fc600078e0206 */
[----:B------:R-:W5:Y:S04]  /*07b0*/  LDG.E R25, desc[UR6][R4.64+0x8] ;  /* 0x0000080604197981 */ /* 0x000f68000c1e1900 */
[----:B------:R-:W5:Y:S04]  /*07c0*/  LDG.E R8, desc[UR6][R8.64] ;  /* 0x0000000608087981 */ /* 0x000f68000c1e1900 */
[----:B------:R-:W5:Y:S01]  /*07d0*/  LDG.E R27, desc[UR6][R4.64+0xc] ;  /* 0x00000c06041b7981 */ /* 0x000f62000c1e1900 */
[----:B--2---:R-:W-:Y:S01]  /*07e0*/  FADD R21, R21, R21 ;  /* 0x0000001515157221 */ /* 0x004fe20000000000 */
[----:B---3--:R-:W-:-:S03]  /*07f0*/  FADD R11, R24, R24 ;  /* 0x00000018180b7221 */ /* 0x008fc60000000000 */
[----:B----4-:R-:W-:-:S05]  /*0800*/  FADD R21, R16, -R21 ;  /* 0x8000001510157221 */ /* 0x010fca0000000000 */
[----:B------:R-:W-:Y:S01]  /*0810*/  FSETP.GEU.AND P1, PT, R21, R20, PT ;  /* 0x000000141500720b */ /* 0x000fe20003f2e000 */
[----:B-----5:R-:W-:-:S03]  /*0820*/  FADD R11, R22, -R11 ;  /* 0x8000000b160b7221 */ /* 0x020fc60000000000 */
[----:B------:R-:W-:Y:S01]  /*0830*/  FSEL R20, R21, R20, !P1 ;  /* 0x0000001415147208 */ /* 0x000fe20004800000 */
[----:B------:R-:W-:-:S03]  /*0840*/  FADD R26, R26, R26 ;  /* 0x0000001a1a1a7221 */ /* 0x000fc60000000000 */
[----:B------:R-:W-:Y:S01]  /*0850*/  FSETP.GEU.AND P2, PT, R11, R20, PT ;  /* 0x000000140b00720b */ /* 0x000fe20003f4e000 */
[----:B------:R-:W-:-:S03]  /*0860*/  FADD R26, R25, -R26 ;  /* 0x8000001a191a7221 */ /* 0x000fc60000000000 */
[----:B------:R-:W-:Y:S01]  /*0870*/  FSEL R11, R11, R20, !P2 ;  /* 0x000000140b0b7208 */ /* 0x000fe20005000000 */
[----:B------:R-:W-:-:S03]  /*0880*/  FADD R8, R8, R8 ;  /* 0x0000000808087221 */ /* 0x000fc60000000000 */
[----:B------:R-:W-:Y:S01]  /*0890*/  FSETP.GEU.AND P3, PT, R26, R11, PT ;  /* 0x0000000b1a00720b */ /* 0x000fe20003f6e000 */
[----:B------:R-:W-:-:S03]  /*08a0*/  FADD R8, R27, -R8 ;  /* 0x800000081b087221 */ /* 0x000fc60000000000 */
[----:B------:R-:W-:-:S04]  /*08b0*/  FSEL R11, R26, R11, !P3 ;  /* 0x0000000b1a0b7208 */ /* 0x000fc80005800000 */
[----:B------:R-:W-:Y:S02]  /*08c0*/  FSETP.GEU.AND P4, PT, R8, R11, PT ;  /* 0x0000000b0800720b */ /* 0x000fe40003f8e000 */
[C---:B------:R-:W-:Y:S02]  /*08d0*/  SEL R19, R18.reuse, R19, !P1 ;  /* 0x0000001312137207 */ /* 0x040fe40004800000 */
[C---:B------:R-:W-:Y:S02]  /*08e0*/  @!P2 IADD3 R19, PT, PT, R18.reuse, 0x1, RZ ;  /* 0x000000011213a810 */ /* 0x040fe40007ffe0ff */
[----:B------:R-:W-:Y:S02]  /*08f0*/  @!P3 IADD3 R19, PT, PT, R18, 0x2, RZ ;  /* 0x000000021213b810 */ /* 0x000fe40007ffe0ff */
[----:B------:R-:W-:-:S05]  /*0900*/  FSEL R20, R8, R11, !P4 ;  /* 0x0000000b08147208 */ /* 0x000fca0006000000 */
[C---:B------:R-:W-:Y:S02]  /*0910*/  @!P4 IADD3 R19, PT, PT, R18.reuse, 0x3, RZ ;  /* 0x000000031213c810 */ /* 0x040fe40007ffe0ff */
[----:B------:R-:W-:-:S07]  /*0920*/  IADD3 R18, PT, PT, R18, 0x4, RZ ;  /* 0x0000000412127810 */ /* 0x000fce0007ffe0ff */
.L_x_17:
[----:B------:R-:W-:Y:S05]  /*0930*/  @!P0 BRA `(.L_x_14) ;  /* 0x00000000008c8947 */ /* 0x000fea0003800000 */
[----:B------:R-:W-:-:S13]  /*0940*/  ISETP.NE.AND P0, PT, R23, 0x1, PT ;  /* 0x000000011700780c */ /* 0x000fda0003f05270 */
[----:B------:R-:W0:Y:S01]  /*0950*/  @P0 LDC.64 R4, c[0x0][0x398] ;  /* 0x0000e600ff040b82 */ /* 0x000e220000000a00 */
[----:B------:R-:W-:-:S04]  /*0960*/  @P0 IMAD R7, R18, R15, RZ ;  /* 0x0000000f12070224 */ /* 0x000fc800078e02ff */
[----:B------:R-:W-:-:S05]  /*0970*/  @P0 IMAD.WIDE R6, R7, 0x4, R2 ;  /* 0x0000000407060825 */ /* 0x000fca00078e0202 */
[----:B------:R1:W2:Y:S01]  /*0980*/  @P0 LDG.E R11, desc[UR6][R6.64] ;  /* 0x00000006060b0981 */ /* 0x0002a2000c1e1900 */
[----:B------:R-:W-:-:S06]  /*0990*/  @P0 IMAD.WIDE R8, R15, 0x4, R6 ;  /* 0x000000040f080825 */ /* 0x000fcc00078e0206 */
[----:B------:R-:W3:Y:S01]  /*09a0*/  @P0 LDG.E R8, desc[UR6][R8.64] ;  /* 0x0000000608080981 */ /* 0x000ee2000c1e1900 */
[----:B0-----:R-:W-:-:S05]  /*09b0*/  @P0 IMAD.WIDE.U32 R4, R18, 0x4, R4 ;  /* 0x0000000412040825 */ /* 0x001fca00078e0004 */
[----:B------:R-:W4:Y:S04]  /*09c0*/  @P0 LDG.E R10, desc[UR6][R4.64] ;  /* 0x00000006040a0981 */ /* 0x000f28000c1e1900 */
[----:B------:R-:W5:Y:S01]  /*09d0*/  @P0 LDG.E R12, desc[UR6][R4.64+0x4] ;  /* 0x00000406040c0981 */ /* 0x000f62000c1e1900 */
[----:B------:R-:W-:-:S04]  /*09e0*/  LOP3.LUT R17, R17, 0x1, RZ, 0xc0, !PT ;  /* 0x0000000111117812 */ /* 0x000fc800078ec0ff */
[----:B------:R-:W-:-:S13]  /*09f0*/  ISETP.NE.U32.AND P1, PT, R17, 0x1, PT ;  /* 0x000000011100780c */ /* 0x000fda0003f25070 */
[----:B-1----:R-:W0:Y:S01]  /*0a00*/  @!P1 LDC.64 R6, c[0x0][0x398] ;  /* 0x0000e600ff069b82 */ /* 0x002e220000000a00 */
[----:B--2---:R-:W-:Y:S01]  /*0a10*/  @P0 FADD R11, R11, R11 ;  /* 0x0000000b0b0b0221 */ /* 0x004fe20000000000 */
[----:B---3--:R-:W-:-:S03]  /*0a20*/  @P0 FADD R13, R8, R8 ;  /* 0x00000008080d0221 */ /* 0x008fc60000000000 */
[----:B----4-:R-:W-:-:S05]  /*0a30*/  @P0 FADD R11, R10, -R11 ;  /* 0x8000000b0a0b0221 */ /* 0x010fca0000000000 */
[----:B------:R-:W-:Y:S01]  /*0a40*/  @P0 FSETP.GEU.AND P2, PT, R11, R20, PT ;  /* 0x000000140b00020b */ /* 0x000fe20003f4e000 */
[----:B-----5:R-:W-:-:S03]  /*0a50*/  @P0 FADD R12, R12, -R13 ;  /* 0x8000000d0c0c0221 */ /* 0x020fc60000000000 */
[----:B------:R-:W-:-:S04]  /*0a60*/  @P0 FSEL R11, R11, R20, !P2 ;  /* 0x000000140b0b0208 */ /* 0x000fc80005000000 */
[----:B------:R-:W-:Y:S02]  /*0a70*/  FSETP.GEU.OR P3, PT, R12, R11, !P0 ;  /* 0x0000000b0c00720b */ /* 0x000fe4000476e400 */
[----:B------:R-:W-:-:S11]  /*0a80*/  @P0 SEL R8, R18, R19, !P2 ;  /* 0x0000001312080207 */ /* 0x000fd60005000000 */
[C---:B------:R-:W-:Y:S02]  /*0a90*/  @!P3 IADD3 R8, PT, PT, R18.reuse, 0x1, RZ ;  /* 0x000000011208b810 */ /* 0x040fe40007ffe0ff */
[----:B------:R-:W-:-:S05]  /*0aa0*/  @P0 IADD3 R18, PT, PT, R18, 0x2, RZ ;  /* 0x0000000212120810 */ /* 0x000fca0007ffe0ff */
[----:B------:R-:W-:-:S04]  /*0ab0*/  @!P1 IMAD R5, R18, R15, RZ ;  /* 0x0000000f12059224 */ /* 0x000fc800078e02ff */
[----:B------:R-:W-:-:S04]  /*0ac0*/  @!P1 IMAD.WIDE R4, R5, 0x4, R2 ;  /* 0x0000000405049825 */ /* 0x000fc800078e0202 */
[----:B0-----:R-:W-:Y:S02]  /*0ad0*/  @!P1 IMAD.WIDE.U32 R2, R18, 0x4, R6 ;  /* 0x0000000412029825 */ /* 0x001fe400078e0006 */
[----:B------:R-:W2:Y:S04]  /*0ae0*/  @!P1 LDG.E R4, desc[UR6][R4.64] ;  /* 0x0000000604049981 */ /* 0x000ea8000c1e1900 */
[----:B------:R-:W3:Y:S01]  /*0af0*/  @!P1 LDG.E R2, desc[UR6][R2.64] ;  /* 0x0000000602029981 */ /* 0x000ee2000c1e1900 */
[----:B------:R-:W-:-:S04]  /*0b00*/  @P0 FSETP.GEU.AND P2, PT, R12, R11, PT ;  /* 0x0000000b0c00020b */ /* 0x000fc80003f4e000 */
[----:B------:R-:W-:Y:S02]  /*0b10*/  @P0 FSEL R20, R12, R11, !P2 ;  /* 0x0000000b0c140208 */ /* 0x000fe40005000000 */
[----:B------:R-:W-:Y:S01]  /*0b20*/  @P0 MOV R19, R8 ;  /* 0x0000000800130202 */ /* 0x000fe20000000f00 */
[----:B--2---:R-:W-:-:S04]  /*0b30*/  @!P1 FADD R7, R4, R4 ;  /* 0x0000000404079221 */ /* 0x004fc80000000000 */
[----:B---3--:R-:W-:-:S05]  /*0b40*/  @!P1 FADD R7, R2, -R7 ;  /* 0x8000000702079221 */ /* 0x008fca0000000000 */
[----:B------:R-:W-:-:S04]  /*0b50*/  @!P1 FSETP.GEU.AND P2, PT, R7, R20, PT ;  /* 0x000000140700920b */ /* 0x000fc80003f4e000 */
[----:B------:R-:W-:-:S09]  /*0b60*/  @!P1 SEL R19, R18, R19, !P2 ;  /* 0x0000001312139207 */ /* 0x000fd20005000000 */
.L_x_14:
[----:B------:R-:W0:Y:S01]  /*0b70*/  LDC R2, c[0x0][0x380] ;  /* 0x0000e000ff027b82 */ /* 0x000e220000000800 */
[----:B------:R-:W-:-:S07]  /*0b80*/  MOV R3, 0x1 ;  /* 0x0000000100037802 */ /* 0x000fce0000000f00 */
[----:B------:R-:W1:Y:S08]  /*0b90*/  LDC.64 R4, c[0x0][0x3a8] ;  /* 0x0000ea00ff047b82 */ /* 0x000e700000000a00 */
[----:B------:R-:W2:Y:S01]  /*0ba0*/  LDC.64 R6, c[0x0][0x3b0] ;  /* 0x0000ec00ff067b82 */ /* 0x000ea20000000a00 */
[----:B0-----:R-:W-:Y:S01]  /*0bb0*/  ISETP.GE.AND P0, PT, R2, 0x1, PT ;  /* 0x000000010200780c */ /* 0x001fe20003f06270 */
[----:B-1----:R-:W-:-:S05]  /*0bc0*/  IMAD.WIDE R4, R0, 0x4, R4 ;  /* 0x0000000400047825 */ /* 0x002fca00078e0204 */
[----:B------:R0:W-:Y:S01]  /*0bd0*/  STG.E desc[UR6][R4.64], R19 ;  /* 0x0000001304007986 */ /* 0x0001e2000c101906 */
[----:B--2---:R-:W-:-:S05]  /*0be0*/  IMAD.WIDE.U32 R6, R19, 0x4, R6 ;  /* 0x0000000413067825 */ /* 0x004fca00078e0006 */
[----:B------:R0:W-:Y:S01]  /*0bf0*/  REDG.E.ADD.STRONG.GPU desc[UR6][R6.64], R3 ;  /* 0x000000030600798e */ /* 0x0001e2000c12e106 */
[----:B------:R-:W-:Y:S05]  /*0c00*/  @!P0 EXIT ;  /* 0x000000000000894d */ /* 0x000fea0003800000 */
[----:B------:R-:W-:Y:S01]  /*0c10*/  ISETP.GE.U32.AND P0, PT, R2, 0x10, PT ;  /* 0x000000100200780c */ /* 0x000fe20003f06070 */
[----:B0-----:R-:W-:-:S12]  /*0c20*/  HFMA2 R3, -RZ, RZ, 0, 0 ;  /* 0x00000000ff037431 */ /* 0x001fd800000001ff */
[----:B------:R-:W-:Y:S05]  /*0c30*/  @!P0 BRA `(.L_x_18) ;  /* 0x00000004002c8947 */ /* 0x000fea0003800000 */
[----:B------:R-:W-:Y:S02]  /*0c40*/  LOP3.LUT R3, R2, 0x7ffffff0, RZ, 0xc0, !PT ;  /* 0x7ffffff002037812 */ /* 0x000fe400078ec0ff */
[----:B------:R-:W-:Y:S02]  /*0c50*/  MOV R5, R19 ;  /* 0x0000001300057202 */ /* 0x000fe40000000f00 */
[----:B------:R-:W-:Y:S02]  /*0c60*/  MOV R4, R0 ;  /* 0x0000000000047202 */ /* 0x000fe40000000f00 */
[----:B------:R-:W-:-:S07]  /*0c70*/  IADD3 R6, PT, PT, -R3, RZ, RZ ;  /* 0x000000ff03067210 */ /* 0x000fce0007ffe1ff */
.L_x_19:
[----:B0-----:R-:W0:Y:S08]  /*0c80*/  LDC.64 R10, c[0x0][0x390] ;  /* 0x0000e400ff0a7b82 */ /* 0x001e300000000a00 */
[----:B------:R-:W1:Y:S01]  /*0c90*/  LDC.64 R8, c[0x0][0x3b8] ;  /* 0x0000ee00ff087b82 */ /* 0x000e620000000a00 */
[----:B0-----:R-:W-:-:S05]  /*0ca0*/  IMAD.WIDE R10, R4, 0x4, R10 ;  /* 0x00000004040a7825 */ /* 0x001fca00078e020a */
[----:B------:R-:W2:Y:S01]  /*0cb0*/  LDG.E R7, desc[UR6][R10.64] ;  /* 0x000000060a077981 */ /* 0x000ea2000c1e1900 */
[----:B------:R-:W-:-:S04]  /*0cc0*/  IMAD.WIDE R16, R15, 0x4, R10 ;  /* 0x000000040f107825 */ /* 0x000fc800078e020a */
[----:B-1----:R-:W-:-:S05]  /*0cd0*/  IMAD.WIDE R8, R5, 0x4, R8 ;  /* 0x0000000405087825 */ /* 0x002fca00078e0208 */
[----:B--2---:R0:W-:Y:S04]  /*0ce0*/  REDG.E.ADD.F32.FTZ.RN.STRONG.GPU desc[UR6][R8.64], R7 ;  /* 0x00000007080079a6 */ /* 0x0041e8000c12f306 */
[----:B------:R-:W2:Y:S01]  /*0cf0*/  LDG.E R29, desc[UR6][R16.64] ;  /* 0x00000006101d7981 */ /* 0x000ea2000c1e1900 */
[----:B------:R-:W-:-:S04]  /*0d00*/  IMAD.WIDE R12, R14, 0x4, R8 ;  /* 0x000000040e0c7825 */ /* 0x000fc800078e0208 */
[----:B------:R-:W-:Y:S01]  /*0d10*/  IMAD.WIDE R22, R15, 0x4, R16 ;  /* 0x000000040f167825 */ /* 0x000fe200078e0210 */
[----:B--2---:R1:W-:Y:S04]  /*0d20*/  REDG.E.ADD.F32.FTZ.RN.STRONG.GPU desc[UR6][R12.64], R29 ;  /* 0x0000001d0c0079a6 */ /* 0x0043e8000c12f306 */
[----:B------:R-:W2:Y:S01]  /*0d30*/  LDG.E R18, desc[UR6][R22.64] ;  /* 0x0000000616127981 */ /* 0x000ea2000c1e1900 */
[----:B------:R-:W-:-:S04]  /*0d40*/  IMAD.WIDE R20, R14, 0x4, R12 ;  /* 0x000000040e147825 */ /* 0x000fc800078e020c */
[----:B------:R-:W-:Y:S01]  /*0d50*/  IMAD.WIDE R24, R15, 0x4, R22 ;  /* 0x000000040f187825 */ /* 0x000fe200078e0216 */
[----:B--2---:R2:W-:Y:S04]  /*0d60*/  REDG.E.ADD.F32.FTZ.RN.STRONG.GPU desc[UR6][R20.64], R18 ;  /* 0x00000012140079a6 */ /* 0x0045e8000c12f306 */
[----:B------:R-:W3:Y:S01]  /*0d70*/  LDG.E R28, desc[UR6][R24.64] ;  /* 0x00000006181c7981 */ /* 0x000ee2000c1e1900 */
[----:B------:R-:W-:-:S04]  /*0d80*/  IMAD.WIDE R10, R14, 0x4, R20 ;  /* 0x000000040e0a7825 */ /* 0x000fc800078e0214 */
[----:B------:R-:W-:Y:S01]  /*0d90*/  IMAD.WIDE R26, R15, 0x4, R24 ;  /* 0x000000040f1a7825 */ /* 0x000fe200078e0218 */
[----:B---3--:R3:W-:Y:S04]  /*0da0*/  REDG.E.ADD.F32.FTZ.RN.STRONG.GPU desc[UR6][R10.64], R28 ;  /* 0x0000001c0a0079a6 */ /* 0x0087e8000c12f306 */
[----:B0-----:R-:W4:Y:S01]  /*0db0*/  LDG.E R7, desc[UR6][R26.64] ;  /* 0x000000061a077981 */ /* 0x001f22000c1e1900 */
[----:B------:R-:W-:-:S04]  /*0dc0*/  IMAD.WIDE R8, R14, 0x4, R10 ;  /* 0x000000040e087825 */ /* 0x000fc800078e020a */
[----:B------:R-:W-:Y:S01]  /*0dd0*/  IMAD.WIDE R16, R15, 0x4, R26 ;  /* 0x000000040f107825 */ /* 0x000fe200078e021a */
[----:B----4-:R0:W-:Y:S04]  /*0de0*/  REDG.E.ADD.F32.FTZ.RN.STRONG.GPU desc[UR6][R8.64], R7 ;  /* 0x00000007080079a6 */ /* 0x0101e8000c12f306 */
[----:B-1----:R-:W4:Y:S01]  /*0df0*/  LDG.E R29, desc[UR6][R16.64] ;  /* 0x00000006101d7981 */ /* 0x002f22000c1e1900 */
[----:B------:R-:W-:-:S04]  /*0e00*/  IMAD.WIDE R12, R14, 0x4, R8 ;  /* 0x000000040e0c7825 */ /* 0x000fc800078e0208 */
[----:B------:R-:W-:Y:S01]  /*0e10*/  IMAD.WIDE R22, R15, 0x4, R16 ;  /* 0x000000040f167825 */ /* 0x000fe200078e0210 */
[----:B----4-:R1:W-:Y:S04]  /*0e20*/  REDG.E.ADD.F32.FTZ.RN.STRONG.GPU desc[UR6][R12.64], R29 ;  /* 0x0000001d0c0079a6 */ /* 0x0103e8000c12f306 */
[----:B--2---:R-:W2:Y:S01]  /*0e30*/  LDG.E R18, desc[UR6][R22.64] ;  /* 0x0000000616127981 */ /* 0x004ea2000c1e1900 */
[----:B------:R-:W-:-:S04]  /*0e40*/  IMAD.WIDE R20, R14, 0x4, R12 ;  /* 0x000000040e147825 */ /* 0x000fc800078e020c */
[----:B------:R-:W-:Y:S01]  /*0e50*/  IMAD.WIDE R24, R15, 0x4, R22 ;  /* 0x000000040f187825 */ /* 0x000fe200078e0216 */
[----:B--2---:R2:W-:Y:S04]  /*0e60*/  REDG.E.ADD.F32.FTZ.RN.STRONG.GPU desc[UR6][R20.64], R18 ;  /* 0x00000012140079a6 */ /* 0x0045e8000c12f306 */
[----:B---3--:R-:W3:Y:S01]  /*0e70*/  LDG.E R28, desc[UR6][R24.64] ;  /* 0x00000006181c7981 */ /* 0x008ee2000c1e1900 */
        /* <DEDUP_REMOVED lines=30> */
[----:B------:R-:W-:-:S04]  /*1060*/  IADD3 R6, PT, PT, R6, 0x10, RZ ;  /* 0x0000001006067810 */ /* 0x000fc80007ffe0ff */
[----:B------:R-:W-:Y:S01]  /*1070*/  ISETP.NE.AND P0, PT, R6, RZ, PT ;  /* 0x000000ff0600720c */ /* 0x000fe20003f05270 */
[----:B--2---:R0:W-:Y:S04]  /*1080*/  REDG.E.ADD.F32.FTZ.RN.STRONG.GPU desc[UR6][R20.64], R18 ;  /* 0x00000012140079a6 */ /* 0x0041e8000c12f306 */
[----:B------:R-:W2:Y:S01]  /*1090*/  LDG.E R25, desc[UR6][R24.64] ;  /* 0x0000000618197981 */ /* 0x000ea2000c1e1900 */
[C---:B---3--:R-:W-:Y:S01]  /*10a0*/  IMAD.WIDE R10, R14.reuse, 0x4, R20 ;  /* 0x000000040e0a7825 */ /* 0x048fe200078e0214 */
[----:B------:R-:W-:Y:S02]  /*10b0*/  LEA R5, R14, R5, 0x4 ;  /* 0x000000050e057211 */ /* 0x000fe400078e20ff */
[----:B------:R-:W-:Y:S02]  /*10c0*/  LEA R4, R15, R4, 0x4 ;  /* 0x000000040f047211 */ /* 0x000fe400078e20ff */
[----:B--2---:R0:W-:Y:S02]  /*10d0*/  REDG.E.ADD.F32.FTZ.RN.STRONG.GPU desc[UR6][R10.64], R25 ;  /* 0x000000190a0079a6 */ /* 0x0041e4000c12f306 */
[----:B------:R-:W-:Y:S05]  /*10e0*/  @P0 BRA `(.L_x_19) ;  /* 0xfffffff800e40947 */ /* 0x000fea000383ffff */
.L_x_18:
[----:B------:R-:W-:-:S13]  /*10f0*/  LOP3.LUT P0, R4, R2, 0xf, RZ, 0xc0, !PT ;  /* 0x0000000f02047812 */ /* 0x000fda000780c0ff */
[----:B------:R-:W-:Y:S05]  /*1100*/  @!P0 EXIT ;  /* 0x000000000000894d */ /* 0x000fea0003800000 */
[----:B------:R-:W-:Y:S02]  /*1110*/  ISETP.GE.U32.AND P0, PT, R4, 0x8, PT ;  /* 0x000000080400780c */ /* 0x000fe40003f06070 */
[----:B0-----:R-:W-:-:S04]  /*1120*/  LOP3.LUT R18, R2, 0x7, RZ, 0xc0, !PT ;  /* 0x0000000702127812 */ /* 0x001fc800078ec0ff */
[----:B------:R-:W-:-:S07]  /*1130*/  ISETP.NE.AND P1, PT, R18, RZ, PT ;  /* 0x000000ff1200720c */ /* 0x000fce0003f25270 */
[----:B------:R-:W-:Y:S06]  /*1140*/  @!P0 BRA `(.L_x_20) ;  /* 0x0000000000948947 */ /* 0x000fec0003800000 */
[----:B------:R-:W0:Y:S01]  /*1150*/  LDC.64 R6, c[0x0][0x390] ;  /* 0x0000e400ff067b82 */ /* 0x000e220000000a00 */
[----:B------:R-:W-:-:S04]  /*1160*/  IMAD R5, R3, R15, R0 ;  /* 0x0000000f03057224 */ /* 0x000fc800078e0200 */
[----:B0-----:R-:W-:-:S03]  /*1170*/  IMAD.WIDE R6, R5, 0x4, R6 ;  /* 0x0000000405067825 */ /* 0x001fc600078e0206 */
[----:B------:R-:W0:Y:S02]  /*1180*/  LDC.64 R4, c[0x0][0x3b8] ;  /* 0x0000ee00ff047b82 */ /* 0x000e240000000a00 */
[----:B------:R-:W2:Y:S01]  /*1190*/  LDG.E R23, desc[UR6][R6.64] ;  /* 0x0000000606177981 */ /* 0x000ea2000c1e1900 */
[----:B------:R-:W-:Y:S02]  /*11a0*/  IMAD R9, R3, R14, R19 ;  /* 0x0000000e03097224 */ /* 0x000fe400078e0213 */
[----:B------:R-:W-:-:S04]  /*11b0*/  IMAD.WIDE R10, R15, 0x4, R6 ;  /* 0x000000040f0a7825 */ /* 0x000fc800078e0206 */
[----:B0-----:R-:W-:-:S05]  /*11c0*/  IMAD.WIDE R4, R9, 0x4, R4 ;  /* 0x0000000409047825 */ /* 0x001fca00078e0204 */
        /* <DEDUP_REMOVED lines=11> */
[----:B0-----:R-:W-:Y:S01]  /*1280*/  IMAD.WIDE R22, R15, 0x4, R20 ;  /* 0x000000040f167825 */ /* 0x001fe200078e0214 */
[----:B---3--:R0:W-:Y:S04]  /*1290*/  REDG.E.ADD.F32.FTZ.RN.STRONG.GPU desc[UR6][R16.64], R29 ;  /* 0x0000001d100079a6 */ /* 0x0081e8000c12f306 */
[----:B------:R-:W3:Y:S01]  /*12a0*/  LDG.E R24, desc[UR6][R22.64] ;  /* 0x0000000616187981 */ /* 0x000ee2000c1e1900 */
[----:B------:R-:W-:-:S04]  /*12b0*/  IMAD.WIDE R4, R14, 0x4, R16 ;  /* 0x000000040e047825 */ /* 0x000fc800078e0210 */
[----:B------:R-:W-:Y:S01]  /*12c0*/  IMAD.WIDE R10, R15, 0x4, R22 ;  /* 0x000000040f0a7825 */ /* 0x000fe200078e0216 */
[----:B---3--:R3:W-:Y:S04]  /*12d0*/  REDG.E.ADD.F32.FTZ.RN.STRONG.GPU desc[UR6][R4.64], R24 ;  /* 0x00000018040079a6 */ /* 0x0087e8000c12f306 */
[----:B-1----:R-:W4:Y:S01]  /*12e0*/  LDG.E R25, desc[UR6][R10.64] ;  /* 0x000000060a197981 */ /* 0x002f22000c1e1900 */
[----:B------:R-:W-:-:S04]  /*12f0*/  IMAD.WIDE R8, R14, 0x4, R4 ;  /* 0x000000040e087825 */ /* 0x000fc800078e0204 */
[----:B------:R-:W-:Y:S01]  /*1300*/  IMAD.WIDE R12, R15, 0x4, R10 ;  /* 0x000000040f0c7825 */ /* 0x000fe200078e020a */
[----:B----4-:R3:W-:Y:S04]  /*1310*/  REDG.E.ADD.F32.FTZ.RN.STRONG.GPU desc[UR6][R8.64], R25 ;  /* 0x00000019080079a6 */ /* 0x0107e8000c12f306 */
[----:B--2---:R-:W2:Y:S01]  /*1320*/  LDG.E R27, desc[UR6][R12.64] ;  /* 0x000000060c1b7981 */ /* 0x004ea2000c1e1900 */
[----:B------:R-:W-:-:S04]  /*1330*/  IMAD.WIDE R6, R14, 0x4, R8 ;  /* 0x000000040e067825 */ /* 0x000fc800078e0208 */
[----:B------:R-:W-:Y:S01]  /*1340*/  IMAD.WIDE R20, R15, 0x4, R12 ;  /* 0x000000040f147825 */ /* 0x000fe200078e020c */
[----:B--2---:R3:W-:Y:S05]  /*1350*/  REDG.E.ADD.F32.FTZ.RN.STRONG.GPU desc[UR6][R6.64], R27 ;  /* 0x0000001b060079a6 */ /* 0x0047ea000c12f306 */
[----:B------:R-:W2:Y:S01]  /*1360*/  LDG.E R21, desc[UR6][R20.64] ;  /* 0x0000000614157981 */ /* 0x000ea2000c1e1900 */
[----:B0-----:R-:W-:Y:S01]  /*1370*/  IMAD.WIDE R16, R14, 0x4, R6 ;  /* 0x000000040e107825 */ /* 0x001fe200078e0206 */
[----:B------:R-:W-:-:S04]  /*1380*/  IADD3 R3, PT, PT, R3, 0x8, RZ ;  /* 0x0000000803037810 */ /* 0x000fc80007ffe0ff */
[----:B--2---:R3:W-:Y:S03]  /*1390*/  REDG.E.ADD.F32.FTZ.RN.STRONG.GPU desc[UR6][R16.64], R21 ;  /* 0x00000015100079a6 */ /* 0x0047e6000c12f306 */
.L_x_20:
[----:B------:R-:W-:Y:S05]  /*13a0*/  @!P1 EXIT ;  /* 0x000000000000994d */ /* 0x000fea0003800000 */
[----:B------:R-:W-:Y:S02]  /*13b0*/  ISETP.GE.U32.AND P0, PT, R18, 0x4, PT ;  /* 0x000000041200780c */ /* 0x000fe40003f06070 */
[----:B------:R-:W-:-:S04]  /*13c0*/  LOP3.LUT R2, R2, 0x3, RZ, 0xc0, !PT ;  /* 0x0000000302027812 */ /* 0x000fc800078ec0ff */
[----:B------:R-:W-:-:S07]  /*13d0*/  ISETP.NE.AND P1, PT, R2, RZ, PT ;  /* 0x000000ff0200720c */ /* 0x000fce0003f25270 */
[----:B------:R-:W-:Y:S06]  /*13e0*/  @!P0 BRA `(.L_x_21) ;  /* 0x0000000000548947 */ /* 0x000fec0003800000 */
[----:B---3--:R-:W0:Y:S01]  /*13f0*/  LDC.64 R4, c[0x0][0x390] ;  /* 0x0000e400ff047b82 */ /* 0x008e220000000a00 */
        /* <DEDUP_REMOVED lines=15> */
[----:B--2---:R0:W-:Y:S05]  /*14f0*/  REDG.E.ADD.F32.FTZ.RN.STRONG.GPU desc[UR6][R6.64], R27 ;  /* 0x0000001b060079a6 */ /* 0x0041ea000c12f306 */
[----:B------:R-:W2:Y:S01]  /*1500*/  LDG.E R21, desc[UR6][R20.64] ;  /* 0x0000000614157981 */ /* 0x000ea2000c1e1900 */
[----:B------:R-:W-:Y:S01]  /*1510*/  IMAD.WIDE R16, R14, 0x4, R6 ;  /* 0x000000040e107825 */ /* 0x000fe200078e0206 */
[----:B------:R-:W-:-:S04]  /*1520*/  IADD3 R3, PT, PT, R3, 0x4, RZ ;  /* 0x0000000403037810 */ /* 0x000fc80007ffe0ff */
[----:B--2---:R0:W-:Y:S03]  /*1530*/  REDG.E.ADD.F32.FTZ.RN.STRONG.GPU desc[UR6][R16.64], R21 ;  /* 0x00000015100079a6 */ /* 0x0041e6000c12f306 */
.L_x_21:
[----:B------:R-:W-:Y:S05]  /*1540*/  @!P1 EXIT ;  /* 0x000000000000994d */ /* 0x000fea0003800000 */
[----:B0--3--:R-:W0:Y:S01]  /*1550*/  LDC.64 R6, c[0x0][0x3b8] ;  /* 0x0000ee00ff067b82 */ /* 0x009e220000000a00 */
[C---:B------:R-:W-:Y:S01]  /*1560*/  IMAD R0, R3.reuse, R15, R0 ;  /* 0x0000000f03007224 */ /* 0x040fe200078e0200 */
[----:B------:R-:W-:Y:S01]  /*1570*/  IADD3 R10, PT, PT, -R2, RZ, RZ ;  /* 0x000000ff020a7210 */ /* 0x000fe20007ffe1ff */
[----:B------:R-:W-:-:S05]  /*1580*/  IMAD R19, R3, R14, R19 ;  /* 0x0000000e03137224 */ /* 0x000fca00078e0213 */
[----:B------:R-:W1:Y:S02]  /*1590*/  LDC.64 R8, c[0x0][0x390] ;  /* 0x0000e400ff087b82 */ /* 0x000e640000000a00 */
.L_x_22:
[----:B-12---:R-:W-:-:S06]  /*15a0*/  IMAD.WIDE R4, R0, 0x4, R8 ;  /* 0x0000000400047825 */ /* 0x006fcc00078e0208 */
[----:B------:R-:W2:Y:S01]  /*15b0*/  LDG.E R5, desc[UR6][R4.64] ;  /* 0x0000000604057981 */ /* 0x000ea2000c1e1900 */
[----:B------:R-:W-:Y:S01]  /*15c0*/  IADD3 R10, PT, PT, R10, 0x1, RZ ;  /* 0x000000010a0a7810 */ /* 0x000fe20007ffe0ff */
[----:B0-----:R-:W-:-:S03]  /*15d0*/  IMAD.WIDE R2, R19, 0x4, R6 ;  /* 0x0000000413027825 */ /* 0x001fc600078e0206 */
[----:B------:R-:W-:Y:S02]  /*15e0*/  ISETP.NE.AND P0, PT, R10, RZ, PT ;  /* 0x000000ff0a00720c */ /* 0x000fe40003f05270 */
[----:B------:R-:W-:Y:S02]  /*15f0*/  IADD3 R0, PT, PT, R0, R15, RZ ;  /* 0x0000000f00007210 */ /* 0x000fe40007ffe0ff */
[----:B------:R-:W-:Y:S01]  /*1600*/  IADD3 R19, PT, PT, R19, R14, RZ ;  /* 0x0000000e13137210 */ /* 0x000fe20007ffe0ff */
[----:B--2---:R2:W-:Y:S08]  /*1610*/  REDG.E.ADD.F32.FTZ.RN.STRONG.GPU desc[UR6][R2.64], R5 ;  /* 0x00000005020079a6 */ /* 0x0045f0000c12f306 */
[----:B------:R-:W-:Y:S05]  /*1620*/  @P0 BRA `(.L_x_22) ;  /* 0xfffffffc00dc0947 */ /* 0x000fea000383ffff */
[----:B------:R-:W-:Y:S05]  /*1630*/  EXIT ;  /* 0x000000000000794d */ /* 0x000fea0003800000 */
.L_x_23:
        /* <DEDUP_REMOVED lines=12> */
.L_x_42:


//--------------------- .text._Z20find_nearest_clusteriiiPfS_Pi --------------------------
	.section	.text._Z20find_nearest_clusteriiiPfS_Pi,"ax",@progbits
	.align	128
.text._Z20find_nearest_clusteriiiPfS_Pi:
        .type           _Z20find_nearest_clusteriiiPfS_Pi,@function
        .size           _Z20find_nearest_clusteriiiPfS_Pi,(.L_x_43 - _Z20find_nearest_clusteriiiPfS_Pi)
        .other          _Z20find_nearest_clusteriiiPfS_Pi,@"STO_CUDA_ENTRY STV_DEFAULT"
_Z20find_nearest_clusteriiiPfS_Pi:
[----:B------:R-:W-:Y:S01]  /*0000*/  LDC R1, c[0x0][0x37c] ;  /* 0x0000df00ff017b82 */ /* 0x000fe20000000800 */
[----:B------:R-:W0:Y:S01]  /*0010*/  S2R R0, SR_CTAID.X ;  /* 0x0000000000007919 */ /* 0x000e220000002500 */
[----:B------:R-:W0:Y:S01]  /*0020*/  LDCU UR4, c[0x0][0x360] ;  /* 0x00006c00ff0477ac */ /* 0x000e220008000800 */
[----:B------:R-:W0:Y:S01]  /*0030*/  S2R R3, SR_TID.X ;  /* 0x0000000000037919 */ /* 0x000e220000002100 */
[----:B------:R-:W1:Y:S01]  /*0040*/  LDCU UR5, c[0x0][0x384] ;  /* 0x00007080ff0577ac */ /* 0x000e620008000800 */
[----:B0-----:R-:W-:-:S05]  /*0050*/  IMAD R0, R0, UR4, R3 ;  /* 0x0000000400007c24 */ /* 0x001fca000f8e0203 */
[----:B-1----:R-:W-:-:S13]  /*0060*/  ISETP.GE.AND P0, PT, R0, UR5, PT ;  /* 0x0000000500007c0c */ /* 0x002fda000bf06270 */
[----:B------:R-:W-:Y:S05]  /*0070*/  @P0 EXIT ;  /* 0x000000000000094d */ /* 0x000fea0003800000 */
[----:B------:R-:W0:Y:S01]  /*0080*/  LDCU UR4, c[0x0][0x380] ;  /* 0x00007000ff0477ac */ /* 0x000e220008000800 */
[----:B------:R-:W-:Y:S01]  /*0090*/  HFMA2 R2, -RZ, RZ, 0, 0 ;  /* 0x00000000ff027431 */ /* 0x000fe200000001ff */
[----:B------:R-:W1:Y:S01]  /*00a0*/  LDCU.64 UR8, c[0x0][0x358] ;  /* 0x00006b00ff0877ac */ /* 0x000e620008000a00 */
[----:B0-----:R-:W-:-:S04]  /*00b0*/  MOV R9, UR4 ;  /* 0x0000000400097c02 */ /* 0x001fc80008000f00 */
[----:B------:R-:W-:-:S13]  /*00c0*/  ISETP.GE.AND P0, PT, R9, 0x1, PT ;  /* 0x000000010900780c */ /* 0x000fda0003f06270 */
[----:B-1----:R-:W-:Y:S05]  /*00d0*/  @!P0 BRA `(.L_x_24) ;  /* 0x0000000400d88947 */ /* 0x002fea0003800000 */
[C---:B------:R-:W-:Y:S02]  /*00e0*/  ISETP.GE.U32.AND P1, PT, R9.reuse, 0x8, PT ;  /* 0x000000080900780c */ /* 0x040fe40003f26070 */
[----:B------:R-:W-:Y:S02]  /*00f0*/  CS2R R2, SRZ ;  /* 0x0000000000027805 */ /* 0x000fe4000001ff00 */
[----:B------:R-:W-:-:S04]  /*0100*/  LOP3.LUT R24, R9, 0x7, RZ, 0xc0, !PT ;  /* 0x0000000709187812 */ /* 0x000fc800078ec0ff */
[----:B------:R-:W-:-:S05]  /*0110*/  ISETP.NE.AND P0, PT, R24, RZ, PT ;  /* 0x000000ff1800720c */ /* 0x000fca0003f05270 */
[----:B------:R-:W-:Y:S08]  /*0120*/  @!P1 BRA `(.L_x_25) ;  /* 0x0000000000d09947 */ /* 0x000ff00003800000 */
[----:B------:R-:W-:Y:S01]  /*0130*/  HFMA2 R2, -RZ, RZ, 0, 0 ;  /* 0x00000000ff027431 */ /* 0x000fe200000001ff */
[----:B------:R-:W-:Y:S02]  /*0140*/  LOP3.LUT R3, R9, 0x7ffffff8, RZ, 0xc0, !PT ;  /* 0x7ffffff809037812 */ /* 0x000fe400078ec0ff */
[----:B------:R-:W-:-:S07]  /*0150*/  MOV R8, RZ ;  /* 0x000000ff00087202 */ /* 0x000fce0000000f00 */
.L_x_26:
[----:B------:R-:W0:Y:S08]  /*0160*/  LDC R9, c[0x0][0x380] ;  /* 0x0000e000ff097b82 */ /* 0x000e300000000800 */
[----:B------:R-:W1:Y:S08]  /*0170*/  LDC.64 R4, c[0x0][0x398] ;  /* 0x0000e600ff047b82 */ /* 0x000e700000000a00 */
[----:B------:R-:W2:Y:S01]  /*0180*/  LDC.64 R6, c[0x0][0x390] ;  /* 0x0000e400ff067b82 */ /* 0x000ea20000000a00 */
[----:B0-----:R-:W-:-:S02]  /*0190*/  IMAD R11, R0, R9, R8 ;  /* 0x00000009000b7224 */ /* 0x001fc400078e0208 */
[----:B-1----:R-:W-:-:S05]  /*01a0*/  IMAD.WIDE.U32 R4, R8, 0x4, R4 ;  /* 0x0000000408047825 */ /* 0x002fca00078e0004 */
[----:B------:R-:W3:Y:S01]  /*01b0*/  LDG.E R26, desc[UR8][R4.64] ;  /* 0x00000008041a7981 */ /* 0x000ee2000c1e1900 */
[----:B--2---:R-:W-:-:S03]  /*01c0*/  IMAD.WIDE R6, R11, 0x4, R6 ;  /* 0x000000040b067825 */ /* 0x004fc600078e0206 */
[----:B------:R-:W2:Y:S04]  /*01d0*/  LDG.E R20, desc[UR8][R4.64+0x4] ;  /* 0x0000040804147981 */ /* 0x000ea8000c1e1900 */
[----:B------:R-:W3:Y:S04]  /*01e0*/  LDG.E R25, desc[UR8][R6.64] ;  /* 0x0000000806197981 */ /* 0x000ee8000c1e1900 */
[----:B------:R-:W2:Y:S04]  /*01f0*/  LDG.E R21, desc[UR8][R6.64+0x4] ;  /* 0x0000040806157981 */ /* 0x000ea8000c1e1900 */
[----:B------:R-:W4:Y:S04]  /*0200*/  LDG.E R18, desc[UR8][R4.64+0x8] ;  /* 0x0000080804127981 */ /* 0x000f28000c1e1900 */
[----:B------:R-:W4:Y:S04]  /*0210*/  LDG.E R19, desc[UR8][R6.64+0x8] ;  /* 0x0000080806137981 */ /* 0x000f28000c1e1900 */
[----:B------:R-:W5:Y:S04]  /*0220*/  LDG.E R16, desc[UR8][R4.64+0xc] ;  /* 0x00000c0804107981 */ /* 0x000f68000c1e1900 */
        /* <DEDUP_REMOVED lines=8> */
[----:B------:R0:W5:Y:S01]  /*02b0*/  LDG.E R23, desc[UR8][R4.64+0x1c] ;  /* 0x00001c0804177981 */ /* 0x000162000c1e1900 */
[----:B------:R-:W-:-:S04]  /*02c0*/  IADD3 R8, PT, PT, R8, 0x8, RZ ;  /* 0x0000000808087810 */ /* 0x000fc80007ffe0ff */
[----:B------:R-:W-:Y:S01]  /*02d0*/  ISETP.NE.AND P1, PT, R8, R3, PT ;  /* 0x000000030800720c */ /* 0x000fe20003f25270 */
[----:B---3--:R-:W-:-:S04]  /*02e0*/  FADD R27, R25, -R26 ;  /* 0x8000001a191b7221 */ /* 0x008fc80000000000 */
[----:B------:R-:W-:Y:S01]  /*02f0*/  FFMA R27, R25, R27, -R26 ;  /* 0x0000001b191b7223 */ /* 0x000fe2000000081a */
[----:B--2---:R-:W-:-:S03]  /*0300*/  FADD R25, R21, -R20 ;  /* 0x8000001415197221 */ /* 0x004fc60000000000 */
[----:B------:R-:W-:Y:S01]  /*0310*/  FADD R27, R27, R2 ;  /* 0x000000021b1b7221 */ /* 0x000fe20000000000 */
[----:B------:R-:W-:Y:S01]  /*0320*/  FFMA R20, R21, R25, -R20 ;  /* 0x0000001915147223 */ /* 0x000fe20000000814 */
[----:B----4-:R-:W-:-:S03]  /*0330*/  FADD R2, R19, -R18 ;  /* 0x8000001213027221 */ /* 0x010fc60000000000 */
[----:B------:R-:W-:Y:S01]  /*0340*/  FADD R20, R27, R20 ;  /* 0x000000141b147221 */ /* 0x000fe20000000000 */
[----:B------:R-:W-:Y:S01]  /*0350*/  FFMA R19, R19, R2, -R18 ;  /* 0x0000000213137223 */ /* 0x000fe20000000812 */
[----:B-----5:R-:W-:-:S03]  /*0360*/  FADD R2, R17, -R16 ;  /* 0x8000001011027221 */ /* 0x020fc60000000000 */
[----:B------:R-:W-:Y:S01]  /*0370*/  FADD R19, R20, R19 ;  /* 0x0000001314137221 */ /* 0x000fe20000000000 */
[----:B------:R-:W-:Y:S01]  /*0380*/  FFMA R2, R17, R2, -R16 ;  /* 0x0000000211027223 */ /* 0x000fe20000000810 */
[----:B0-----:R-:W-:-:S03]  /*0390*/  FADD R4, R15, -R14 ;  /* 0x8000000e0f047221 */ /* 0x001fc60000000000 */
[----:B------:R-:W-:Y:S01]  /*03a0*/  FADD R2, R19, R2 ;  /* 0x0000000213027221 */ /* 0x000fe20000000000 */
[----:B------:R-:W-:Y:S01]  /*03b0*/  FFMA R15, R15, R4, -R14 ;  /* 0x000000040f0f7223 */ /* 0x000fe2000000080e */
[----:B------:R-:W-:-:S03]  /*03c0*/  FADD R4, R13, -R10 ;  /* 0x8000000a0d047221 */ /* 0x000fc60000000000 */
[----:B------:R-:W-:Y:S01]  /*03d0*/  FADD R2, R2, R15 ;  /* 0x0000000f02027221 */ /* 0x000fe20000000000 */
[----:B------:R-:W-:Y:S01]  /*03e0*/  FFMA R13, R13, R4, -R10 ;  /* 0x000000040d0d7223 */ /* 0x000fe2000000080a */
[----:B------:R-:W-:-:S03]  /*03f0*/  FADD R4, R12, -R11 ;  /* 0x8000000b0c047221 */ /* 0x000fc60000000000 */
[----:B------:R-:W-:Y:S01]  /*0400*/  FADD R2, R2, R13 ;  /* 0x0000000d02027221 */ /* 0x000fe20000000000 */
[----:B------:R-:W-:Y:S01]  /*0410*/  FFMA R11, R12, R4, -R11 ;  /* 0x000000040c0b7223 */ /* 0x000fe2000000080b */
[----:B------:R-:W-:-:S03]  /*0420*/  FADD R5, R22, -R23 ;  /* 0x8000001716057221 */ /* 0x000fc60000000000 */
[----:B------:R-:W-:Y:S01]  /*0430*/  FADD R2, R2, R11 ;  /* 0x0000000b02027221 */ /* 0x000fe20000000000 */
[----:B------:R-:W-:-:S04]  /*0440*/  FFMA R5, R22, R5, -R23 ;  /* 0x0000000516057223 */ /* 0x000fc80000000817 */
[----:B------:R-:W-:Y:S01]  /*0450*/  FADD R2, R2, R5 ;  /* 0x0000000502027221 */ /* 0x000fe20000000000 */
[----:B------:R-:W-:Y:S06]  /*0460*/  @P1 BRA `(.L_x_26) ;  /* 0xfffffffc003c1947 */ /* 0x000fec000383ffff */
.L_x_25:
[----:B------:R-:W-:Y:S05]  /*0470*/  @!P0 BRA `(.L_x_24) ;  /* 0x0000000000f08947 */ /* 0x000fea0003800000 */
[----:B------:R-:W-:Y:S02]  /*0480*/  ISETP.GE.U32.AND P0, PT, R24, 0x4, PT ;  /* 0x000000041800780c */ /* 0x000fe40003f06070 */
[----:B------:R-:W-:-:S04]  /*0490*/  LOP3.LUT R14, R9, 0x3, RZ, 0xc0, !PT ;  /* 0x00000003090e7812 */ /* 0x000fc800078ec0ff */
[----:B------:R-:W-:-:S07]  /*04a0*/  ISETP.NE.AND P1, PT, R14, RZ, PT ;  /* 0x000000ff0e00720c */ /* 0x000fce0003f25270 */
[----:B------:R-:W-:Y:S06]  /*04b0*/  @!P0 BRA `(.L_x_27) ;  /* 0x0000000000688947 */ /* 0x000fec0003800000 */
[----:B------:R-:W0:Y:S01]  /*04c0*/  LDC.64 R4, c[0x0][0x390] ;  /* 0x0000e400ff047b82 */ /* 0x000e220000000a00 */
[----:B------:R-:W-:-:S07]  /*04d0*/  IMAD R11, R0, R9, R3 ;  /* 0x00000009000b7224 */ /* 0x000fce00078e0203 */
[----:B------:R-:W1:Y:S01]  /*04e0*/  LDC.64 R6, c[0x0][0x398] ;  /* 0x0000e600ff067b82 */ /* 0x000e620000000a00 */
[----:B0-----:R-:W-:-:S05]  /*04f0*/  IMAD.WIDE R4, R11, 0x4, R4 ;  /* 0x000000040b047825 */ /* 0x001fca00078e0204 */
[----:B------:R-:W2:Y:S01]  /*0500*/  LDG.E R8, desc[UR8][R4.64] ;  /* 0x0000000804087981 */ /* 0x000ea2000c1e1900 */
[----:B-1----:R-:W-:-:S03]  /*0510*/  IMAD.WIDE.U32 R6, R3, 0x4, R6 ;  /* 0x0000000403067825 */ /* 0x002fc600078e0006 */
[----:B------:R-:W3:Y:S04]  /*0520*/  LDG.E R12, desc[UR8][R4.64+0x4] ;  /* 0x00000408040c7981 */ /* 0x000ee8000c1e1900 */
[----:B------:R-:W2:Y:S04]  /*0530*/  LDG.E R11, desc[UR8][R6.64] ;  /* 0x00000008060b7981 */ /* 0x000ea8000c1e1900 */
[----:B------:R-:W3:Y:S04]  /*0540*/  LDG.E R13, desc[UR8][R6.64+0x4] ;  /* 0x00000408060d7981 */ /* 0x000ee8000c1e1900 */
[----:B------:R-:W4:Y:S04]  /*0550*/  LDG.E R15, desc[UR8][R4.64+0x8] ;  /* 0x00000808040f7981 */ /* 0x000f28000c1e1900 */
[----:B------:R-:W4:Y:S04]  /*0560*/  LDG.E R16, desc[UR8][R6.64+0x8] ;  /* 0x0000080806107981 */ /* 0x000f28000c1e1900 */
[----:B------:R-:W5:Y:S04]  /*0570*/  LDG.E R17, desc[UR8][R4.64+0xc] ;  /* 0x00000c0804117981 */ /* 0x000f68000c1e1900 */
[----:B------:R-:W5:Y:S01]  /*0580*/  LDG.E R18, desc[UR8][R6.64+0xc] ;  /* 0x00000c0806127981 */ /* 0x000f62000c1e1900 */
[----:B------:R-:W-:Y:S01]  /*0590*/  IADD3 R3, PT, PT, R3, 0x4, RZ ;  /* 0x0000000403037810 */ /* 0x000fe20007ffe0ff */
[----:B--2---:R-:W-:-:S04]  /*05a0*/  FADD R10, R8, -R11 ;  /* 0x8000000b080a7221 */ /* 0x004fc80000000000 */
[----:B------:R-:W-:Y:S01]  /*05b0*/  FFMA R11, R8, R10, -R11 ;  /* 0x0000000a080b7223 */ /* 0x000fe2000000080b */
[----:B---3--:R-:W-:-:S03]  /*05c0*/  FADD R8, R12, -R13 ;  /* 0x8000000d0c087221 */ /* 0x008fc60000000000 */
[----:B------:R-:W-:Y:S01]  /*05d0*/  FADD R11, R2, R11 ;  /* 0x0000000b020b7221 */ /* 0x000fe20000000000 */
[----:B------:R-:W-:Y:S01]  /*05e0*/  FFMA R8, R12, R8, -R13 ;  /* 0x000000080c087223 */ /* 0x000fe2000000080d */
[----:B----4-:R-:W-:-:S03]  /*05f0*/  FADD R10, R15, -R16 ;  /* 0x800000100f0a7221 */ /* 0x010fc60000000000 */
[----:B------:R-:W-:Y:S01]  /*0600*/  FADD R8, R11, R8 ;  /* 0x000000080b087221 */ /* 0x000fe20000000000 */
[----:B------:R-:W-:Y:S01]  /*0610*/  FFMA R15, R15, R10, -R16 ;  /* 0x0000000a0f0f7223 */ /* 0x000fe20000000810 */
[----:B-----5:R-:W-:-:S03]  /*0620*/  FADD R2, R17, -R18 ;  /* 0x8000001211027221 */ /* 0x020fc60000000000 */
[----:B------:R-:W-:Y:S01]  /*0630*/  FADD R8, R8, R15 ;  /* 0x0000000f08087221 */ /* 0x000fe20000000000 */
[----:B------:R-:W-:-:S04]  /*0640*/  FFMA R17, R17, R2, -R18 ;  /* 0x0000000211117223 */ /* 0x000fc80000000812 */
[----:B------:R-:W-:-:S07]  /*0650*/  FADD R2, R8, R17 ;  /* 0x0000001108027221 */ /* 0x000fce0000000000 */
.L_x_27:
[----:B------:R-:W-:Y:S05]  /*0660*/  @!P1 BRA `(.L_x_24) ;  /* 0x0000000000749947 */ /* 0x000fea0003800000 */
[----:B------:R-:W0:Y:S01]  /*0670*/  LDC.64 R12, c[0x0][0x398] ;  /* 0x0000e600ff0c7b82 */ /* 0x000e220000000a00 */
[----:B------:R-:W-:Y:S02]  /*0680*/  ISETP.NE.AND P0, PT, R14, 0x1, PT ;  /* 0x000000010e00780c */ /* 0x000fe40003f05270 */
[----:B------:R-:W-:-:S04]  /*0690*/  LOP3.LUT R8, R9, 0x1, RZ, 0xc0, !PT ;  /* 0x0000000109087812 */ /* 0x000fc800078ec0ff */
[----:B------:R-:W-:Y:S01]  /*06a0*/  ISETP.NE.U32.AND P1, PT, R8, 0x1, PT ;  /* 0x000000010800780c */ /* 0x000fe20003f25070 */
[----:B------:R-:W1:Y:S06]  /*06b0*/  LDC.64 R10, c[0x0][0x390] ;  /* 0x0000e400ff0a7b82 */ /* 0x000e6c0000000a00 */
[----:B------:R-:W-:Y:S02]  /*06c0*/  @P0 IMAD R15, R0, R9, R3 ;  /* 0x00000009000f0224 */ /* 0x000fe400078e0203 */
[----:B------:R-:W2:Y:S08]  /*06d0*/  LDC.64 R6, c[0x0][0x390] ;  /* 0x0000e400ff067b82 */ /* 0x000eb00000000a00 */
[----:B------:R-:W3:Y:S01]  /*06e0*/  LDC.64 R4, c[0x0][0x398] ;  /* 0x0000e600ff047b82 */ /* 0x000ee20000000a00 */
[C---:B0-----:R-:W-:Y:S01]  /*06f0*/  @P0 IMAD.WIDE.U32 R12, R3.reuse, 0x4, R12 ;  /* 0x00000004030c0825 */ /* 0x041fe200078e000c */
[----:B------:R-:W-:-:S04]  /*0700*/  @P0 IADD3 R3, PT, PT, R3, 0x2, RZ ;  /* 0x0000000203030810 */ /* 0x000fc80007ffe0ff */
[----:B------:R-:W4:Y:S01]  /*0710*/  @P0 LDG.E R17, desc[UR8][R12.64] ;  /* 0x000000080c110981 */ /* 0x000f22000c1e1900 */
[----:B-1----:R-:W-:-:S03]  /*0720*/  @P0 IMAD.WIDE R10, R15, 0x4, R10 ;  /* 0x000000040f0a0825 */ /* 0x002fc600078e020a */
[----:B------:R-:W5:Y:S01]  /*0730*/  @P0 LDG.E R19, desc[UR8][R12.64+0x4] ;  /* 0x000004080c130981 */ /* 0x000f62000c1e1900 */
[----:B------:R-:W-:-:S03]  /*0740*/  @!P1 IMAD R15, R0, R9, R3 ;  /* 0x00000009000f9224 */ /* 0x000fc600078e0203 */
[----:B------:R-:W4:Y:S01]  /*0750*/  @P0 LDG.E R8, desc[UR8][R10.64] ;  /* 0x000000080a080981 */ /* 0x000f22000c1e1900 */
[----:B--2---:R-:W-:-:S03]  /*0760*/  @!P1 IMAD.WIDE R6, R15, 0x4, R6 ;  /* 0x000000040f069825 */ /* 0x004fc600078e0206 */
[----:B------:R-:W5:Y:S04]  /*0770*/  @P0 LDG.E R14, desc[UR8][R10.64+0x4] ;  /* 0x000004080a0e0981 */ /* 0x000f68000c1e1900 */
[----:B------:R-:W2:Y:S01]  /*0780*/  @!P1 LDG.E R6, desc[UR8][R6.64] ;  /* 0x0000000806069981 */ /* 0x000ea2000c1e1900 */
[----:B---3--:R-:W-:-:S06]  /*0790*/  @!P1 IMAD.WIDE.U32 R4, R3, 0x4, R4 ;  /* 0x0000000403049825 */ /* 0x008fcc00078e0004 */
[----:B------:R-:W2:Y:S01]  /*07a0*/  @!P1 LDG.E R5, desc[UR8][R4.64] ;  /* 0x0000000804059981 */ /* 0x000ea2000c1e1900 */
[----:B----4-:R-:W-:-:S04]  /*07b0*/  @P0 FADD R3, R8, -R17 ;  /* 0x8000001108030221 */ /* 0x010fc80000000000 */
[----:B------:R-:W-:Y:S01]  /*07c0*/  @P0 FFMA R3, R8, R3, -R17 ;  /* 0x0000000308030223 */ /* 0x000fe20000000811 */
[----:B-----5:R-:W-:-:S03]  /*07d0*/  @P0 FADD R15, R14, -R19 ;  /* 0x800000130e0f0221 */ /* 0x020fc60000000000 */
[----:B------:R-:W-:Y:S01]  /*07e0*/  @P0 FADD R8, R2, R3 ;  /* 0x0000000302080221 */ /* 0x000fe20000000000 */
[----:B------:R-:W-:Y:S01]  /*07f0*/  @P0 FFMA R15, R14, R15, -R19 ;  /* 0x0000000f0e0f0223 */ /* 0x000fe20000000813 */
[----:B--2---:R-:W-:-:S03]  /*0800*/  @!P1 FADD R3, R6, -R5 ;  /* 0x8000000506039221 */ /* 0x004fc60000000000 */
[----:B------:R-:W-:Y:S01]  /*0810*/  @P0 FADD R2, R8, R15 ;  /* 0x0000000f08020221 */ /* 0x000fe20000000000 */
[----:B------:R-:W-:-:S04]  /*0820*/  @!P1 FFMA R3, R6, R3, -R5 ;  /* 0x0000000306039223 */ /* 0x000fc80000000805 */
[----:B------:R-:W-:-:S07]  /*0830*/  @!P1 FADD R2, R2, R3 ;  /* 0x0000000302029221 */ /* 0x000fce0000000000 */
.L_x_24:
[----:B------:R-:W0:Y:S01]  /*0840*/  LDCU UR5, c[0x0][0x388] ;  /* 0x00007100ff0577ac */ /* 0x000e220008000800 */
[----:B------:R-:W-:Y:S01]  /*0850*/  MOV R3, RZ ;  /* 0x000000ff00037202 */ /* 0x000fe20000000f00 */
[----:B0-----:R-:W-:-:S09]  /*0860*/  UISETP.GE.AND UP0, UPT, UR5, 0x2, UPT ;  /* 0x000000020500788c */ /* 0x001fd2000bf06270 */
[----:B------:R-:W-:Y:S05]  /*0870*/  BRA.U !UP0, `(.L_x_28) ;  /* 0x0000000908f47547 */ /* 0x000fea000b800000 */
[----:B------:R-:W-:-:S13]  /*0880*/  ISETP.GE.AND P0, PT, R9, 0x1, PT ;  /* 0x000000010900780c */ /* 0x000fda0003f06270 */
[----:B------:R-:W-:Y:S05]  /*0890*/  @!P0 BRA `(.L_x_29) ;  /* 0x0000000800788947 */ /* 0x000fea0003800000 */
[----:B------:R-:W0:Y:S01]  /*08a0*/  LDCU.64 UR4, c[0x0][0x390] ;  /* 0x00007200ff0477ac */ /* 0x000e220008000a00 */
[C---:B------:R-:W-:Y:S01]  /*08b0*/  LOP3.LUT R6, R9.reuse, 0x7ffffff8, RZ, 0xc0, !PT ;  /* 0x7ffffff809067812 */ /* 0x040fe200078ec0ff */
[----:B------:R-:W-:Y:S02]  /*08c0*/  HFMA2 R8, -RZ, RZ, 0, 5.9604644775390625e-08 ;  /* 0x00000001ff087431 */ /* 0x000fe400000001ff */
[----:B------:R-:W-:Y:S01]  /*08d0*/  IMAD R4, R0, R9, RZ ;  /* 0x0000000900047224 */ /* 0x000fe200078e02ff */
[C---:B------:R-:W-:Y:S02]  /*08e0*/  LOP3.LUT R5, R9.reuse, 0x7, RZ, 0xc0, !PT ;  /* 0x0000000709057812 */ /* 0x040fe400078ec0ff */
[----:B------:R-:W-:Y:S02]  /*08f0*/  LOP3.LUT R7, R9, 0x3, RZ, 0xc0, !PT ;  /* 0x0000000309077812 */ /* 0x000fe400078ec0ff */
[----:B------:R-:W-:Y:S02]  /*0900*/  MOV R3, RZ ;  /* 0x000000ff00037202 */ /* 0x000fe40000000f00 */
[----:B------:R-:W-:Y:S01]  /*0910*/  IADD3 R9, PT, PT, -R6, RZ, RZ ;  /* 0x000000ff06097210 */ /* 0x000fe20007ffe1ff */
[----:B0-----:R-:W-:-:S04]  /*0920*/  UIADD3 UR4, UP0, UPT, UR4, 0x10, URZ ;  /* 0x0000001004047890 */ /* 0x001fc8000ff1e0ff */
[----:B------:R-:W-:-:S12]  /*0930*/  UIADD3.X UR5, UPT, UPT, URZ, UR5, URZ, UP0, !UPT ;  /* 0x00000005ff057290 */ /* 0x000fd800087fe4ff */
.L_x_35:
[----:B------:R-:W0:Y:S01]  /*0940*/  LDCU UR6, c[0x0][0x380] ;  /* 0x00007000ff0677ac */ /* 0x000e220008000800 */
[----:B------:R-:W-:Y:S02]  /*0950*/  MOV R19, RZ ;  /* 0x000000ff00137202 */ /* 0x000fe40000000f00 */
[----:B------:R-:W-:Y:S01]  /*0960*/  MOV R11, RZ ;  /* 0x000000ff000b7202 */ /* 0x000fe20000000f00 */
[----:B0-----:R-:W-:Y:S02]  /*0970*/  UISETP.GE.U32.AND UP0, UPT, UR6, 0x8, UPT ;  /* 0x000000080600788c */ /* 0x001fe4000bf06070 */
[----:B------:R-:W-:-:S07]  /*0980*/  IMAD R10, R8, UR6, RZ ;  /* 0x00000006080a7c24 */ /* 0x000fce000f8e02ff */
[----:B------:R-:W-:Y:S05]  /*0990*/  BRA.U !UP0, `(.L_x_30) ;  /* 0x0000000108e47547 */ /* 0x000fea000b800000 */
[----:B------:R-:W0:Y:S01]  /*09a0*/  LDC.64 R12, c[0x0][0x398] ;  /* 0x0000e600ff0c7b82 */ /* 0x000e220000000a00 */
[----:B------:R-:W-:Y:S02]  /*09b0*/  MOV R11, RZ ;  /* 0x000000ff000b7202 */ /* 0x000fe40000000f00 */
[----:B------:R-:W-:Y:S02]  /*09c0*/  MOV R17, R4 ;  /* 0x0000000400117202 */ /* 0x000fe40000000f00 */
[----:B------:R-:W-:Y:S01]  /*09d0*/  MOV R16, R9 ;  /* 0x0000000900107202 */ /* 0x000fe20000000f00 */
[----:B0-----:R-:W-:-:S03]  /*09e0*/  IMAD.WIDE.U32 R12, R10, 0x4, R12 ;  /* 0x000000040a0c7825 */ /* 0x001fc600078e000c */
[----:B------:R-:W-:-:S04]  /*09f0*/  IADD3 R14, P0, PT, R12, 0x10, RZ ;  /* 0x000000100c0e7810 */ /* 0x000fc80007f1e0ff */
[----:B------:R-:W-:-:S09]  /*0a00*/  IADD3.X R15, PT, PT, RZ, R13, RZ, P0, !PT ;  /* 0x0000000dff0f7210 */ /* 0x000fd200007fe4ff */
.L_x_31:
[----:B------:R-:W-:Y:S01]  /*0a10*/  MOV R12, UR4 ;  /* 0x00000004000c7c02 */ /* 0x000fe20008000f00 */
[----:B------:R-:W2:Y:S01]  /*0a20*/  LDG.E R19, desc[UR8][R14.64+-0x10] ;  /* 0xfffff0080e137981 */ /* 0x000ea2000c1e1900 */
[----:B------:R-:W-:-:S03]  /*0a30*/  MOV R13, UR5 ;  /* 0x00000005000d7c02 */ /* 0x000fc60008000f00 */
[----:B------:R-:W3:Y:S01]  /*0a40*/  LDG.E R25, desc[UR8][R14.64+-0xc] ;  /* 0xfffff4080e197981 */ /* 0x000ee2000c1e1900 */
[----:B------:R-:W-:-:S03]  /*0a50*/  IMAD.WIDE R12, R17, 0x4, R12 ;  /* 0x00000004110c7825 */ /* 0x000fc600078e020c */
[----:B------:R-:W4:Y:S04]  /*0a60*/  LDG.E R20, desc[UR8][R14.64+-0x8] ;  /* 0xfffff8080e147981 */ /* 0x000f28000c1e1900 */
[----:B------:R-:W2:Y:S04]  /*0a70*/  LDG.E R26, desc[UR8][R12.64+-0x10] ;  /* 0xfffff0080c1a7981 */ /* 0x000ea8000c1e1900 */
[----:B------:R-:W3:Y:S04]  /*0a80*/  LDG.E R22, desc[UR8][R12.64+-0xc] ;  /* 0xfffff4080c167981 */ /* 0x000ee8000c1e1900 */
[----:B------:R-:W4:Y:S04]  /*0a90*/  LDG.E R21, desc[UR8][R12.64+-0x8] ;  /* 0xfffff8080c157981 */ /* 0x000f28000c1e1900 */
[----:B------:R-:W5:Y:S04]  /*0aa0*/  LDG.E R24, desc[UR8][R14.64+-0x4] ;  /* 0xfffffc080e187981 */ /* 0x000f68000c1e1900 */
[----:B------:R-:W5:Y:S04]  /*0ab0*/  LDG.E R23, desc[UR8][R12.64+-0x4] ;  /* 0xfffffc080c177981 */ /* 0x000f68000c1e1900 */
[----:B------:R-:W5:Y:S01]  /*0ac0*/  LDG.E R28, desc[UR8][R12.64+0xc] ;  /* 0x00000c080c1c7981 */ /* 0x000f62000c1e1900 */
[----:B--2---:R-:W-:-:S04]  /*0ad0*/  FADD R18, R26, -R19 ;  /* 0x800000131a127221 */ /* 0x004fc80000000000 */
[----:B------:R-:W-:Y:S01]  /*0ae0*/  FFMA R26, R26, R18, -R19 ;  /* 0x000000121a1a7223 */ /* 0x000fe20000000813 */
[----:B---3--:R-:W-:Y:S01]  /*0af0*/  FADD R18, R22, -R25 ;  /* 0x8000001916127221 */ /* 0x008fe20000000000 */
[----:B----4-:R-:W-:-:S03]  /*0b00*/  FADD R19, R21, -R20 ;  /* 0x8000001415137221 */ /* 0x010fc60000000000 */
[----:B------:R-:W-:Y:S01]  /*0b10*/  FFMA R18, R22, R18, -R25 ;  /* 0x0000001216127223 */ /* 0x000fe20000000819 */
[----:B------:R-:W-:Y:S01]  /*0b20*/  FADD R27, R26, R11 ;  /* 0x0000000b1a1b7221 */ /* 0x000fe20000000000 */
[----:B------:R-:W2:Y:S01]  /*0b30*/  LDG.E R25, desc[UR8][R14.64+0xc] ;  /* 0x00000c080e197981 */ /* 0x000ea2000c1e1900 */
[----:B------:R-:W-:-:S03]  /*0b40*/  FFMA R21, R21, R19, -R20 ;  /* 0x0000001315157223 */ /* 0x000fc60000000814 */
[----:B------:R-:W3:Y:S01]  /*0b50*/  LDG.E R19, desc[UR8][R14.64] ;  /* 0x000000080e137981 */ /* 0x000ee2000c1e1900 */
[----:B-----5:R-:W-:-:S03]  /*0b60*/  FADD R22, R23, -R24 ;  /* 0x8000001817167221 */ /* 0x020fc60000000000 */
[----:B------:R-:W3:Y:S01]  /*0b70*/  LDG.E R20, desc[UR8][R12.64] ;  /* 0x000000080c147981 */ /* 0x000ee2000c1e1900 */
[----:B------:R-:W-:-:S03]  /*0b80*/  FFMA R24, R23, R22, -R24 ;  /* 0x0000001617187223 */ /* 0x000fc60000000818 */
[----:B------:R-:W4:Y:S04]  /*0b90*/  LDG.E R22, desc[UR8][R14.64+0x4] ;  /* 0x000004080e167981 */ /* 0x000f28000c1e1900 */
[----:B------:R-:W4:Y:S04]  /*0ba0*/  LDG.E R23, desc[UR8][R12.64+0x4] ;  /* 0x000004080c177981 */ /* 0x000f28000c1e1900 */
[----:B------:R0:W5:Y:S04]  /*0bb0*/  LDG.E R11, desc[UR8][R14.64+0x8] ;  /* 0x000008080e0b7981 */ /* 0x000168000c1e1900 */
[----:B------:R-:W5:Y:S01]  /*0bc0*/  LDG.E R26, desc[UR8][R12.64+0x8] ;  /* 0x000008080c1a7981 */ /* 0x000f62000c1e1900 */
[----:B------:R-:W-:Y:S01]  /*0bd0*/  FADD R18, R27, R18 ;  /* 0x000000121b127221 */ /* 0x000fe20000000000 */
[----:B------:R-:W-:-:S03]  /*0be0*/  IADD3 R16, PT, PT, R16, 0x8, RZ ;  /* 0x0000000810107810 */ /* 0x000fc60007ffe0ff */
[----:B------:R-:W-:Y:S01]  /*0bf0*/  FADD R21, R18, R21 ;  /* 0x0000001512157221 */ /* 0x000fe20000000000 */
[----:B------:R-:W-:-:S03]  /*0c00*/  ISETP.NE.AND P0, PT, R16, RZ, PT ;  /* 0x000000ff1000720c */ /* 0x000fc60003f05270 */
[----:B------:R-:W-:Y:S01]  /*0c10*/  FADD R21, R21, R24 ;  /* 0x0000001815157221 */ /* 0x000fe20000000000 */
[----:B0-----:R-:W-:Y:S02]  /*0c20*/  IADD3 R14, P1, PT, R14, 0x20, RZ ;  /* 0x000000200e0e7810 */ /* 0x001fe40007f3e0ff */
[----:B------:R-:W-:Y:S02]  /*0c30*/  IADD3 R17, PT, PT, R17, 0x8, RZ ;  /* 0x0000000811117810 */ /* 0x000fe40007ffe0ff */
[----:B------:R-:W-:Y:S01]  /*0c40*/  IADD3.X R15, PT, PT, RZ, R15, RZ, P1, !PT ;  /* 0x0000000fff0f7210 */ /* 0x000fe20000ffe4ff */
[----:B---3--:R-:W-:-:S04]  /*0c50*/  FADD R18, R20, -R19 ;  /* 0x8000001314127221 */ /* 0x008fc80000000000 */
[----:B------:R-:W-:Y:S01]  /*0c60*/  FFMA R18, R20, R18, -R19 ;  /* 0x0000001214127223 */ /* 0x000fe20000000813 */
[----:B----4-:R-:W-:-:S03]  /*0c70*/  FADD R19, R23, -R22 ;  /* 0x8000001617137221 */ /* 0x010fc60000000000 */
[----:B------:R-:W-:Y:S01]  /*0c80*/  FADD R18, R21, R18 ;  /* 0x0000001215127221 */ /* 0x000fe20000000000 */
[----:B------:R-:W-:Y:S01]  /*0c90*/  FFMA R19, R23, R19, -R22 ;  /* 0x0000001317137223 */ /* 0x000fe20000000816 */
[----:B-----5:R-:W-:-:S03]  /*0ca0*/  FADD R20, R26, -R11 ;  /* 0x8000000b1a147221 */ /* 0x020fc60000000000 */
[----:B------:R-:W-:Y:S01]  /*0cb0*/  FADD R18, R18, R19 ;  /* 0x0000001312127221 */ /* 0x000fe20000000000 */
[----:B--2---:R-:W-:Y:S01]  /*0cc0*/  FADD R12, R28, -R25 ;  /* 0x800000191c0c7221 */ /* 0x004fe20000000000 */
[----:B------:R-:W-:-:S03]  /*0cd0*/  FFMA R11, R26, R20, -R11 ;  /* 0x000000141a0b7223 */ /* 0x000fc6000000080b */
[----:B------:R-:W-:Y:S01]  /*0ce0*/  FFMA R12, R28, R12, -R25 ;  /* 0x0000000c1c0c7223 */ /* 0x000fe20000000819 */
[----:B------:R-:W-:-:S04]  /*0cf0*/  FADD R11, R18, R11 ;  /* 0x0000000b120b7221 */ /* 0x000fc80000000000 */
[----:B------:R-:W-:Y:S01]  /*0d00*/  FADD R11, R11, R12 ;  /* 0x0000000c0b0b7221 */ /* 0x000fe20000000000 */
[----:B------:R-:W-:Y:S06]  /*0d10*/  @P0 BRA `(.L_x_31) ;  /* 0xfffffffc003c0947 */ /* 0x000fec000383ffff */
[----:B------:R-:W-:-:S07]  /*0d20*/  MOV R19, R6 ;  /* 0x0000000600137202 */ /* 0x000fce0000000f00 */
.L_x_30:
[----:B------:R-:W-:-:S13]  /*0d30*/  ISETP.NE.AND P0, PT, R5, RZ, PT ;  /* 0x000000ff0500720c */ /* 0x000fda0003f05270 */
[----:B------:R-:W-:Y:S05]  /*0d40*/  @!P0 BRA `(.L_x_32) ;  /* 0x0000000400288947 */ /* 0x000fea0003800000 */
[----:B------:R-:W-:Y:S02]  /*0d50*/  IADD3 R12, PT, PT, R5, -0x1, RZ ;  /* 0xffffffff050c7810 */ /* 0x000fe40007ffe0ff */
[----:B------:R-:W-:Y:S02]  /*0d60*/  ISETP.NE.AND P0, PT, R7, RZ, PT ;  /* 0x000000ff0700720c */ /* 0x000fe40003f05270 */
[----:B------:R-:W-:-:S13]  /*0d70*/  ISETP.GE.U32.AND P1, PT, R12, 0x3, PT ;  /* 0x000000030c00780c */ /* 0x000fda0003f26070 */
[----:B------:R-:W-:Y:S05]  /*0d80*/  @!P1 BRA `(.L_x_33) ;  /* 0x0000000000809947 */ /* 0x000fea0003800000 */
[----:B------:R-:W0:Y:S01]  /*0d90*/  LDC.64 R14, c[0x0][0x398] ;  /* 0x0000e600ff0e7b82 */ /* 0x000e220000000a00 */
[-C--:B------:R-:W-:Y:S02]  /*0da0*/  IADD3 R23, PT, PT, R10, R19.reuse, RZ ;  /* 0x000000130a177210 */ /* 0x080fe40007ffe0ff */
[-C--:B------:R-:W-:Y:S02]  /*0db0*/  IADD3 R21, PT, PT, R4, R19.reuse, RZ ;  /* 0x0000001304157210 */ /* 0x080fe40007ffe0ff */
[----:B------:R-:W-:-:S03]  /*0dc0*/  IADD3 R18, P1, PT, R10, R19, RZ ;  /* 0x000000130a127210 */ /* 0x000fc60007f3e0ff */
[----:B------:R-:W1:Y:S01]  /*0dd0*/  LDC.64 R16, c[0x0][0x390] ;  /* 0x0000e400ff107b82 */ /* 0x000e620000000a00 */
[----:B------:R-:W-:-:S07]  /*0de0*/  IADD3.X R20, PT, PT, RZ, RZ, RZ, P1, !PT ;  /* 0x000000ffff147210 */ /* 0x000fce0000ffe4ff */
[----:B------:R-:W2:Y:S01]  /*0df0*/  LDC.64 R12, c[0x0][0x398] ;  /* 0x0000e600ff0c7b82 */ /* 0x000ea20000000a00 */
[----:B0-----:R-:W-:-:S06]  /*0e00*/  IMAD.WIDE.U32 R14, R23, 0x4, R14 ;  /* 0x00000004170e7825 */ /* 0x001fcc00078e000e */
[----:B------:R-:W3:Y:S01]  /*0e10*/  LDG.E R15, desc[UR8][R14.64] ;  /* 0x000000080e0f7981 */ /* 0x000ee2000c1e1900 */
[----:B-1----:R-:W-:-:S05]  /*0e20*/  IMAD.WIDE R16, R21, 0x4, R16 ;  /* 0x0000000415107825 */ /* 0x002fca00078e0210 */
[----:B------:R-:W3:Y:S01]  /*0e30*/  LDG.E R22, desc[UR8][R16.64] ;  /* 0x0000000810167981 */ /* 0x000ee2000c1e1900 */
[----:B--2---:R-:W-:-:S03]  /*0e40*/  LEA R12, P1, R18, R12, 0x2 ;  /* 0x0000000c120c7211 */ /* 0x004fc600078210ff */
[----:B------:R-:W2:Y:S01]  /*0e50*/  LDG.E R24, desc[UR8][R16.64+0x4] ;  /* 0x0000040810187981 */ /* 0x000ea2000c1e1900 */
[----:B------:R-:W-:-:S03]  /*0e60*/  LEA.HI.X R13, R18, R13, R20, 0x2, P1 ;  /* 0x0000000d120d7211 */ /* 0x000fc600008f1414 */
[----:B------:R-:W4:Y:S04]  /*0e70*/  LDG.E R21, desc[UR8][R16.64+0x8] ;  /* 0x0000080810157981 */ /* 0x000f28000c1e1900 */
[----:B------:R-:W2:Y:S04]  /*0e80*/  LDG.E R25, desc[UR8][R12.64+0x4] ;  /* 0x000004080c197981 */ /* 0x000ea8000c1e1900 */
[----:B------:R-:W4:Y:S04]  /*0e90*/  LDG.E R20, desc[UR8][R12.64+0x8] ;  /* 0x000008080c147981 */ /* 0x000f28000c1e1900 */
[----:B------:R-:W5:Y:S04]  /*0ea0*/  LDG.E R18, desc[UR8][R16.64+0xc] ;  /* 0x00000c0810127981 */ /* 0x000f68000c1e1900 */
[----:B------:R-:W5:Y:S01]  /*0eb0*/  LDG.E R27, desc[UR8][R12.64+0xc] ;  /* 0x00000c080c1b7981 */ /* 0x000f62000c1e1900 */
[----:B------:R-:W-:Y:S01]  /*0ec0*/  IADD3 R19, PT, PT, R19, 0x4, RZ ;  /* 0x0000000413137810 */ /* 0x000fe20007ffe0ff */
[----:B---3--:R-:W-:-:S04]  /*0ed0*/  FADD R23, R22, -R15 ;  /* 0x8000000f16177221 */ /* 0x008fc80000000000 */
[----:B------:R-:W-:-:S04]  /*0ee0*/  FFMA R22, R22, R23, -R15 ;  /* 0x0000001716167223 */ /* 0x000fc8000000080f */
[----:B------:R-:W-:Y:S01]  /*0ef0*/  FADD R22, R11, R22 ;  /* 0x000000160b167221 */ /* 0x000fe20000000000 */
[----:B--2---:R-:W-:Y:S01]  /*0f00*/  FADD R14, R24, -R25 ;  /* 0x80000019180e7221 */ /* 0x004fe20000000000 */
[----:B----4-:R-:W-:-:S03]  /*0f10*/  FADD R15, R21, -R20 ;  /* 0x80000014150f7221 */ /* 0x010fc60000000000 */
[----:B------:R-:W-:Y:S01]  /*0f20*/  FFMA R25, R24, R14, -R25 ;  /* 0x0000000e18197223 */ /* 0x000fe20000000819 */
[----:B------:R-:W-:-:S03]  /*0f30*/  FFMA R15, R21, R15, -R20 ;  /* 0x0000000f150f7223 */ /* 0x000fc60000000814 */
[----:B------:R-:W-:Y:S01]  /*0f40*/  FADD R22, R22, R25 ;  /* 0x0000001916167221 */ /* 0x000fe20000000000 */
[----:B-----5:R-:W-:-:S03]  /*0f50*/  FADD R11, R18, -R27 ;  /* 0x8000001b120b7221 */ /* 0x020fc60000000000 */
[----:B------:R-:W-:Y:S01]  /*0f60*/  FADD R15, R22, R15 ;  /* 0x0000000f160f7221 */ /* 0x000fe20000000000 */
[----:B------:R-:W-:-:S04]  /*0f70*/  FFMA R18, R18, R11, -R27 ;  /* 0x0000000b12127223 */ /* 0x000fc8000000081b */
[----:B------:R-:W-:-:S07]  /*0f80*/  FADD R11, R15, R18 ;  /* 0x000000120f0b7221 */ /* 0x000fce0000000000 */
.L_x_33:
[----:B------:R-:W-:Y:S05]  /*0f90*/  @!P0 BRA `(.L_x_32) ;  /* 0x0000000000948947 */ /* 0x000fea0003800000 */
[----:B------:R-:W-:Y:S01]  /*0fa0*/  ISETP.NE.AND P0, PT, R7, 0x1, PT ;  /* 0x000000010700780c */ /* 0x000fe20003f05270 */
[----:B------:R-:W-:-:S12]  /*0fb0*/  ULOP3.LUT UP0, URZ, UR6, 0x1, URZ, 0xc0, !UPT ;  /* 0x0000000106ff7892 */ /* 0x000fd8000f80c0ff */
[----:B------:R-:W-:Y:S05]  /*0fc0*/  @!P0 BRA `(.L_x_34) ;  /* 0x0000000000588947 */ /* 0x000fea0003800000 */
[----:B------:R-:W0:Y:S01]  /*0fd0*/  LDC.64 R14, c[0x0][0x398] ;  /* 0x0000e600ff0e7b82 */ /* 0x000e220000000a00 */
[CC--:B------:R-:W-:Y:S02]  /*0fe0*/  IADD3 R23, PT, PT, R10.reuse, R19.reuse, RZ ;  /* 0x000000130a177210 */ /* 0x0c0fe40007ffe0ff */
[-C--:B------:R-:W-:Y:S02]  /*0ff0*/  IADD3 R18, P0, PT, R10, R19.reuse, RZ ;  /* 0x000000130a127210 */ /* 0x080fe40007f1e0ff */
[----:B------:R-:W-:Y:S02]  /*1000*/  IADD3 R21, PT, PT, R4, R19, RZ ;  /* 0x0000001304157210 */ /* 0x000fe40007ffe0ff */
[----:B------:R-:W-:Y:S01]  /*1010*/  IADD3.X R20, PT, PT, RZ, RZ, RZ, P0, !PT ;  /* 0x000000ffff147210 */ /* 0x000fe200007fe4ff */
[----:B------:R-:W1:Y:S08]  /*1020*/  LDC.64 R12, c[0x0][0x398] ;  /* 0x0000e600ff0c7b82 */ /* 0x000e700000000a00 */
[----:B------:R-:W2:Y:S01]  /*1030*/  LDC.64 R16, c[0x0][0x390] ;  /* 0x0000e400ff107b82 */ /* 0x000ea20000000a00 */
[----:B0-----:R-:W-:-:S06]  /*1040*/  IMAD.WIDE.U32 R14, R23, 0x4, R14 ;  /* 0x00000004170e7825 */ /* 0x001fcc00078e000e */
[----:B------:R-:W3:Y:S01]  /*1050*/  LDG.E R15, desc[UR8][R14.64] ;  /* 0x000000080e0f7981 */ /* 0x000ee2000c1e1900 */
[----:B-1----:R-:W-:-:S04]  /*1060*/  LEA R12, P0, R18, R12, 0x2 ;  /* 0x0000000c120c7211 */ /* 0x002fc800078010ff */
[----:B------:R-:W-:Y:S01]  /*1070*/  LEA.HI.X R13, R18, R13, R20, 0x2, P0 ;  /* 0x0000000d120d7211 */ /* 0x000fe200000f1414 */
[----:B--2---:R-:W-:-:S04]  /*1080*/  IMAD.WIDE R16, R21, 0x4, R16 ;  /* 0x0000000415107825 */ /* 0x004fc800078e0210 */
[----:B------:R-:W2:Y:S04]  /*1090*/  LDG.E R12, desc[UR8][R12.64+0x4] ;  /* 0x000004080c0c7981 */ /* 0x000ea8000c1e1900 */
[----:B------:R-:W3:Y:S04]  /*10a0*/  LDG.E R18, desc[UR8][R16.64] ;  /* 0x0000000810127981 */ /* 0x000ee8000c1e1900 */
[----:B------:R-:W2:Y:S01]  /*10b0*/  LDG.E R21, desc[UR8][R16.64+0x4] ;  /* 0x0000040810157981 */ /* 0x000ea2000c1e1900 */
[----:B------:R-:W-:Y:S01]  /*10c0*/  IADD3 R19, PT, PT, R19, 0x2, RZ ;  /* 0x0000000213137810 */ /* 0x000fe20007ffe0ff */
[----:B---3--:R-:W-:-:S04]  /*10d0*/  FADD R20, R18, -R15 ;  /* 0x8000000f12147221 */ /* 0x008fc80000000000 */
[----:B------:R-:W-:Y:S01]  /*10e0*/  FFMA R20, R18, R20, -R15 ;  /* 0x0000001412147223 */ /* 0x000fe2000000080f */
[----:B--2---:R-:W-:-:S03]  /*10f0*/  FADD R18, R21, -R12 ;  /* 0x8000000c15127221 */ /* 0x004fc60000000000 */
[----:B------:R-:W-:Y:S01]  /*1100*/  FADD R11, R11, R20 ;  /* 0x000000140b0b7221 */ /* 0x000fe20000000000 */
[----:B------:R-:W-:-:S04]  /*1110*/  FFMA R18, R21, R18, -R12 ;  /* 0x0000001215127223 */ /* 0x000fc8000000080c */
[----:B------:R-:W-:-:S07]  /*1120*/  FADD R11, R11, R18 ;  /* 0x000000120b0b7221 */ /* 0x000fce0000000000 */
.L_x_34:
[----:B------:R-:W-:Y:S05]  /*1130*/  BRA.U !UP0, `(.L_x_32) ;  /* 0x00000001082c7547 */ /* 0x000fea000b800000 */
[----:B------:R-:W0:Y:S01]  /*1140*/  LDC.64 R14, c[0x0][0x390] ;  /* 0x0000e400ff0e7b82 */ /* 0x000e220000000a00 */
[-C--:B------:R-:W-:Y:S02]  /*1150*/  IADD3 R17, PT, PT, R4, R19.reuse, RZ ;  /* 0x0000001304117210 */ /* 0x080fe40007ffe0ff */
[----:B------:R-:W-:-:S05]  /*1160*/  IADD3 R19, PT, PT, R10, R19, RZ ;  /* 0x000000130a137210 */ /* 0x000fca0007ffe0ff */
[----:B------:R-:W1:Y:S01]  /*1170*/  LDC.64 R12, c[0x0][0x398] ;  /* 0x0000e600ff0c7b82 */ /* 0x000e620000000a00 */
[----:B0-----:R-:W-:-:S06]  /*1180*/  IMAD.WIDE R14, R17, 0x4, R14 ;  /* 0x00000004110e7825 */ /* 0x001fcc00078e020e */
[----:B------:R-:W2:Y:S01]  /*1190*/  LDG.E R14, desc[UR8][R14.64] ;  /* 0x000000080e0e7981 */ /* 0x000ea2000c1e1900 */
[----:B-1----:R-:W-:-:S06]  /*11a0*/  IMAD.WIDE.U32 R12, R19, 0x4, R12 ;  /* 0x00000004130c7825 */ /* 0x002fcc00078e000c */
[----:B------:R-:W2:Y:S02]  /*11b0*/  LDG.E R13, desc[UR8][R12.64] ;  /* 0x000000080c0d7981 */ /* 0x000ea4000c1e1900 */
[----:B--2---:R-:W-:-:S04]  /*11c0*/  FADD R10, R14, -R13 ;  /* 0x8000000d0e0a7221 */ /* 0x004fc80000000000 */
[----:B------:R-:W-:-:S04]  /*11d0*/  FFMA R10, R14, R10, -R13 ;  /* 0x0000000a0e0a7223 */ /* 0x000fc8000000080d */
[----:B------:R-:W-:-:S07]  /*11e0*/  FADD R11, R11, R10 ;  /* 0x0000000a0b0b7221 */ /* 0x000fce0000000000 */
.L_x_32:
[----:B------:R-:W0:Y:S01]  /*11f0*/  LDCU UR6, c[0x0][0x388] ;  /* 0x00007100ff0677ac */ /* 0x000e220008000800 */
[----:B------:R-:W-:Y:S02]  /*1200*/  IADD3 R10, PT, PT, R8, 0x1, RZ ;  /* 0x00000001080a7810 */ /* 0x000fe40007ffe0ff */
[----:B------:R-:W-:-:S04]  /*1210*/  FSETP.GEU.AND P0, PT, R11, R2, PT ;  /* 0x000000020b00720b */ /* 0x000fc80003f0e000 */
[----:B------:R-:W-:Y:S02]  /*1220*/  SEL R3, R8, R3, !P0 ;  /* 0x0000000308037207 */ /* 0x000fe40004000000 */
[----:B------:R-:W-:Y:S02]  /*1230*/  FSEL R2, R11, R2, !P0 ;  /* 0x000000020b027208 */ /* 0x000fe40004000000 */
[----:B0-----:R-:W-:-:S13]  /*1240*/  ISETP.NE.AND P1, PT, R10, UR6, PT ;  /* 0x000000060a007c0c */ /* 0x001fda000bf25270 */
[----:B------:R-:W-:Y:S05]  /*1250*/  @!P1 BRA `(.L_x_28) ;  /* 0x00000000007c9947 */ /* 0x000fea0003800000 */
[----:B------:R-:W-:Y:S01]  /*1260*/  MOV R8, R10 ;  /* 0x0000000a00087202 */ /* 0x000fe20000000f00 */
[----:B------:R-:W-:Y:S06]  /*1270*/  BRA `(.L_x_35) ;  /* 0xfffffff400b07947 */ /* 0x000fec000383ffff */
.L_x_29:
[----:B------:R-:W-:Y:S01]  /*1280*/  UIADD3 UR4, UPT, UPT, UR5, -0x1, URZ ;  /* 0xffffffff05047890 */ /* 0x000fe2000fffe0ff */
[----:B------:R-:W-:Y:S01]  /*1290*/  HFMA2 R3, -RZ, RZ, 0, 0 ;  /* 0x00000000ff037431 */ /* 0x000fe200000001ff */
[----:B------:R-:W-:Y:S01]  /*12a0*/  UIADD3 UR5, UPT, UPT, UR5, -0x2, URZ ;  /* 0xfffffffe05057890 */ /* 0x000fe2000fffe0ff */
[----:B------:R-:W-:Y:S01]  /*12b0*/  MOV R4, 0x1 ;  /* 0x0000000100047802 */ /* 0x000fe20000000f00 */
[----:B------:R-:W-:Y:S02]  /*12c0*/  ULOP3.LUT UR6, UR4, 0x3, URZ, 0xc0, !UPT ;  /* 0x0000000304067892 */ /* 0x000fe4000f8ec0ff */
[----:B------:R-:W-:-:S09]  /*12d0*/  UISETP.GE.U32.AND UP0, UPT, UR5, 0x3, UPT ;  /* 0x000000030500788c */ /* 0x000fd2000bf06070 */
[----:B------:R-:W-:Y:S05]  /*12e0*/  BRA.U !UP0, `(.L_x_36) ;  /* 0x0000000108307547 */ /* 0x000fea000b800000 */
[----:B------:R-:W-:Y:S01]  /*12f0*/  MOV R3, RZ ;  /* 0x000000ff00037202 */ /* 0x000fe20000000f00 */
[----:B------:R-:W-:Y:S01]  /*1300*/  ULOP3.LUT UR4, UR4, 0xfffffffc, URZ, 0xc0, !UPT ;  /* 0xfffffffc04047892 */ /* 0x000fe2000f8ec0ff */
[----:B------:R-:W-:-:S11]  /*1310*/  MOV R4, 0x1 ;  /* 0x0000000100047802 */ /* 0x000fd60000000f00 */
.L_x_37:
[----:B------:R-:W-:Y:S02]  /*1320*/  IADD3 R5, PT, PT, R4, 0x3, RZ ;  /* 0x0000000304057810 */ /* 0x000fe40007ffe0ff */
[----:B------:R-:W-:Y:S02]  /*1330*/  FSETP.GT.AND P0, PT, R2, RZ, PT ;  /* 0x000000ff0200720b */ /* 0x000fe40003f04000 */
[----:B------:R-:W-:Y:S02]  /*1340*/  ISETP.NE.AND P1, PT, R5, UR4, PT ;  /* 0x0000000405007c0c */ /* 0x000fe4000bf25270 */
[C---:B------:R-:W-:Y:S02]  /*1350*/  IADD3 R5, PT, PT, R4.reuse, 0x4, RZ ;  /* 0x0000000404057810 */ /* 0x040fe40007ffe0ff */
[----:B------:R-:W-:Y:S02]  /*1360*/  SEL R3, R4, R3, P0 ;  /* 0x0000000304037207 */ /* 0x000fe40000000000 */
[----:B------:R-:W-:-:S02]  /*1370*/  FSEL R2, R2, RZ, !P0 ;  /* 0x000000ff02027208 */ /* 0x000fc40004000000 */
[----:B------:R-:W-:-:S05]  /*1380*/  MOV R4, R5 ;  /* 0x0000000500047202 */ /* 0x000fca0000000f00 */
[----:B------:R-:W-:Y:S05]  /*1390*/  @P1 BRA `(.L_x_37) ;  /* 0xfffffffc00e01947 */ /* 0x000fea000383ffff */
[----:B------:R-:W-:-:S07]  /*13a0*/  MOV R4, R5 ;  /* 0x0000000500047202 */ /* 0x000fce0000000f00 */
.L_x_36:
[----:B------:R-:W-:-:S09]  /*13b0*/  UISETP.NE.AND UP0, UPT, UR6, URZ, UPT ;  /* 0x000000ff0600728c */ /* 0x000fd2000bf05270 */
[----:B------:R-:W-:Y:S05]  /*13c0*/  BRA.U !UP0, `(.L_x_28) ;  /* 0x0000000108207547 */ /* 0x000fea000b800000 */
[----:B------:R-:W-:-:S05]  /*13d0*/  UMOV UR4, URZ ;  /* 0x000000ff00047c82 */ /* 0x000fca0008000000 */
.L_x_38:
[----:B------:R-:W-:Y:S01]  /*13e0*/  UIADD3 UR4, UPT, UPT, UR4, 0x1, URZ ;  /* 0x0000000104047890 */ /* 0x000fe2000fffe0ff */
[----:B------:R-:W-:-:S03]  /*13f0*/  FSETP.GT.AND P0, PT, R2, RZ, PT ;  /* 0x000000ff0200720b */ /* 0x000fc60003f04000 */
[----:B------:R-:W-:Y:S01]  /*1400*/  UISETP.NE.AND UP0, UPT, UR4, UR6, UPT ;  /* 0x000000060400728c */ /* 0x000fe2000bf05270 */
[----:B------:R-:W-:Y:S02]  /*1410*/  SEL R3, R4, R3, P0 ;  /* 0x0000000304037207 */ /* 0x000fe40000000000 */
[----:B------:R-:W-:Y:S02]  /*1420*/  FSEL R2, R2, RZ, !P0 ;  /* 0x000000ff02027208 */ /* 0x000fe40004000000 */
[----:B------:R-:W-:-:S04]  /*1430*/  IADD3 R4, PT, PT, R4, 0x1, RZ ;  /* 0x0000000104047810 */ /* 0x000fc80007ffe0ff */
[----:B------:R-:W-:Y:S05]  /*1440*/  BRA.U UP0, `(.L_x_38) ;  /* 0xfffffffd00e47547 */ /* 0x000fea000b83ffff */
.L_x_28:
[----:B------:R-:W0:Y:S02]  /*1450*/  LDC.64 R4, c[0x0][0x3a0] ;  /* 0x0000e800ff047b82 */ /* 0x000e240000000a00 */
[----:B0-----:R-:W-:-:S05]  /*1460*/  IMAD.WIDE R4, R0, 0x4, R4 ;  /* 0x0000000400047825 */ /* 0x001fca00078e0204 */
[----:B------:R-:W-:Y:S01]  /*1470*/  STG.E desc[UR8][R4.64], R3 ;  /* 0x0000000304007986 */ /* 0x000fe2000c101908 */
[----:B------:R-:W-:Y:S05]  /*1480*/  EXIT ;  /* 0x000000000000794d */ /* 0x000fea0003800000 */
.L_x_39:
        /* <DEDUP_REMOVED lines=15> */
.L_x_43:


//--------------------- .nv.shared.reserved.0     --------------------------
	.section	.nv.shared.reserved.0,"aw",@nobits
	.weak		__nv_reservedSMEM_offset_0_alias
	.size		__nv_reservedSMEM_offset_0_alias, 0, 64
	.other		__nv_reservedSMEM_offset_0_alias,@"STO_CUDA_RESERVED_SHARED STV_DEFAULT"
__nv_reservedSMEM_offset_0_alias:
	.zero		0
	.zero		64


//--------------------- .nv.constant0._Z14update_centersiiPiPfS0_ --------------------------
	.section	.nv.constant0._Z14update_centersiiPiPfS0_,"a",@progbits
	.sectionflags	@""
	.align	4
.nv.constant0._Z14update_centersiiPiPfS0_:
	.zero		928


//--------------------- .nv.constant0._Z25find_nearest_and_labelingiiiPfS_S_PiS0_S_ --------------------------
	.section	.nv.constant0._Z25find_nearest_and_labelingiiiPfS_S_PiS0_S_,"a",@progbits
	.sectionflags	@""
	.align	4
.nv.constant0._Z25find_nearest_and_labelingiiiPfS_S_PiS0_S_:
	.zero		960


//--------------------- .nv.constant0._Z20find_nearest_clusteriiiPfS_Pi --------------------------
	.section	.nv.constant0._Z20find_nearest_clusteriiiPfS_Pi,"a",@progbits
	.sectionflags	@""
	.align	4
.nv.constant0._Z20find_nearest_clusteriiiPfS_Pi:
	.zero		936


//--------------------- SYMBOLS --------------------------

	.type		.nv.reservedSmem.offset0,@object
	.size		.nv.reservedSmem.offset0,0x4
